# CuTe-DSL kernel — source=cudnn_frontend_dsl family=gemm_swiglu_bs
# config = {"ab_dtype": "Float8E4M3FN", "sf_vec": 32, "vector_f32": true, "mma_mn": [256, 128], "cluster_mn": [2, 1]}


// ===== COMPILED SASS (sm_100a) =====

	.target	sm_100a

	.elftype	@"ET_EXEC"


//--------------------- .note.nv.tkinfo           --------------------------
	.section	.note.nv.tkinfo,"",@"SHT_NOTE"
	.sectionflags	@"SHF_NOTE_NV_TKINFO"
	.tkinfo
        /*0018*/ 	.word	0x00000081
        /*0030*/ 	.string	""
        /*0030*/ 	.string	"ptxas"
        /*0030*/ 	.string	"Cuda compilation tools, release 12.9, V12.9.83"
        /*0030*/ 	.string	"Build system must define TOOLS_VERSION_EXTENDED"
        /*0030*/ 	.string	"-O 3 -arch sm_100a "



//--------------------- .note.nv.cuver            --------------------------
	.section	.note.nv.cuver,"",@"SHT_NOTE"
	.sectionflags	@"SHF_NOTE_NV_CUVER"
        /*0018*/ 	.short	0x0001
        /*001a*/ 	.short	0x0064
        /*001c*/ 	.short	0x0001
        /*001e*/ 	.short	0x0000
        /*0020*/ 	.short	0x0001
        /*0022*/ 	.short	0x0000


//--------------------- .nv.info                  --------------------------
	.section	.nv.info,"",@"SHT_CUDA_INFO"
	.align	4


	//----- nvinfo : EIATTR_REGCOUNT
	.align		4
        /*0000*/ 	.byte	0x04, 0x2f
        /*0002*/ 	.short	(.L_6 - .L_5)
	.align		4
.L_5:
        /*0004*/ 	.word	index@(kernel_cutlass_kernel_cudnngemm_swigludense_blockscaled_gemm_persistent_swiglu_interleaved_quantSm100BlockScaledPersistentDenseGemmKernel_object_at__TiledMMA_ThrLayoutVMNK21111000_Permuta_0)
        /*0008*/ 	.word	0x00000065


	//----- nvinfo : EIATTR_FRAME_SIZE
	.align		4
.L_6:
        /*000c*/ 	.byte	0x04, 0x11
        /*000e*/ 	.short	(.L_8 - .L_7)
	.align		4
.L_7:
        /*0010*/ 	.word	index@($__internal_2_$__cuda_sm10x_tcgen05_guardrail_trap_unallocated_columns_being_dealloced)
        /*0014*/ 	.word	0x00000000


	//----- nvinfo : EIATTR_FRAME_SIZE
	.align		4
.L_8:
        /*0018*/ 	.byte	0x04, 0x11
        /*001a*/ 	.short	(.L_10 - .L_9)
	.align		4
.L_9:
        /*001c*/ 	.word	index@($__internal_1_$__cuda_sm10x_tcgen05_guardrail_trap_phase_invalid_during_alloc)
        /*0020*/ 	.word	0x00000000


	//----- nvinfo : EIATTR_FRAME_SIZE
	.align		4
.L_10:
        /*0024*/ 	.byte	0x04, 0x11
        /*0026*/ 	.short	(.L_12 - .L_11)
	.align		4
.L_11:
        /*0028*/ 	.word	index@($__internal_0_$__cuda_sm10x_tcgen05_guardrail_trap_col_being_dealloced_not_returned_by_alloc)
        /*002c*/ 	.word	0x00000000


	//----- nvinfo : EIATTR_FRAME_SIZE
	.align		4
.L_12:
        /*0030*/ 	.byte	0x04, 0x11
        /*0032*/ 	.short	(.L_14 - .L_13)
	.align		4
.L_13:
        /*0034*/ 	.word	index@(kernel_cutlass_kernel_cudnngemm_swigludense_blockscaled_gemm_persistent_swiglu_interleaved_quantSm100BlockScaledPersistentDenseGemmKernel_object_at__TiledMMA_ThrLayoutVMNK21111000_Permuta_0)
        /*0038*/ 	.word	0x00000000


	//----- nvinfo : EIATTR_MIN_STACK_SIZE
	.align		4
.L_14:
        /*003c*/ 	.byte	0x04, 0x12
        /*003e*/ 	.short	(.L_16 - .L_15)
	.align		4
.L_15:
        /*0040*/ 	.word	index@(kernel_cutlass_kernel_cudnngemm_swigludense_blockscaled_gemm_persistent_swiglu_interleaved_quantSm100BlockScaledPersistentDenseGemmKernel_object_at__TiledMMA_ThrLayoutVMNK21111000_Permuta_0)
        /*0044*/ 	.word	0x00000000
.L_16:


//--------------------- .nv.info.kernel_cutlass_kernel_cudnngemm_swigludense_blockscaled_gemm_persistent_swiglu_interleaved_quantSm100BlockScaledPersistentDenseGemmKernel_object_at__TiledMMA_ThrLayoutVMNK21111000_Permuta_0 --------------------------
	.section	.nv.info.kernel_cutlass_kernel_cudnngemm_swigludense_blockscaled_gemm_persistent_swiglu_interleaved_quantSm100BlockScaledPersistentDenseGemmKernel_object_at__TiledMMA_ThrLayoutVMNK21111000_Permuta_0,"",@"SHT_CUDA_INFO"
	.sectionflags	@""
	.align	4


	//----- nvinfo : EIATTR_CUDA_API_VERSION
	.align		4
        /*0000*/ 	.byte	0x04, 0x37
        /*0002*/ 	.short	(.L_18 - .L_17)
.L_17:
        /*0004*/ 	.word	0x00000081


	//----- nvinfo : EIATTR_KPARAM_INFO
	.align		4
.L_18:
        /*0008*/ 	.byte	0x04, 0x17
        /*000a*/ 	.short	(.L_20 - .L_19)
.L_19:
        /*000c*/ 	.word	0x00000000
        /*0010*/ 	.short	0x000b
        /*0012*/ 	.short	0x0364
        /*0014*/ 	.byte	0x00, 0xf0, 0x11, 0x00


	//----- nvinfo : EIATTR_KPARAM_INFO
	.align		4
.L_20:
        /*0018*/ 	.byte	0x04, 0x17
        /*001a*/ 	.short	(.L_22 - .L_21)
.L_21:
        /*001c*/ 	.word	0x00000000
        /*0020*/ 	.short	0x000a
        /*0022*/ 	.short	0x0358
        /*0024*/ 	.byte	0x00, 0xf0, 0x31, 0x00


	//----- nvinfo : EIATTR_KPARAM_INFO
	.align		4
.L_22:
        /*0028*/ 	.byte	0x04, 0x17
        /*002a*/ 	.short	(.L_24 - .L_23)
.L_23:
        /*002c*/ 	.word	0x00000000
        /*0030*/ 	.short	0x0009
        /*0032*/ 	.short	0x034c
        /*0034*/ 	.byte	0x00, 0xf0, 0x31, 0x00


	//----- nvinfo : EIATTR_KPARAM_INFO
	.align		4
.L_24:
        /*0038*/ 	.byte	0x04, 0x17
        /*003a*/ 	.short	(.L_26 - .L_25)
.L_25:
        /*003c*/ 	.word	0x00000000
        /*0040*/ 	.short	0x0008
        /*0042*/ 	.short	0x0340
        /*0044*/ 	.byte	0x00, 0xf0, 0x31, 0x00


	//----- nvinfo : EIATTR_KPARAM_INFO
	.align		4
.L_26:
        /*0048*/ 	.byte	0x04, 0x17
        /*004a*/ 	.short	(.L_28 - .L_27)
.L_27:
        /*004c*/ 	.word	0x00000000
        /*0050*/ 	.short	0x0007
        /*0052*/ 	.short	0x02c0
        /*0054*/ 	.byte	0x00, 0xf0, 0x01, 0x02


	//----- nvinfo : EIATTR_KPARAM_INFO
	.align		4
.L_28:
        /*0058*/ 	.byte	0x04, 0x17
        /*005a*/ 	.short	(.L_30 - .L_29)
.L_29:
        /*005c*/ 	.word	0x00000000
        /*0060*/ 	.short	0x0006
        /*0062*/ 	.short	0x0240
        /*0064*/ 	.byte	0x00, 0xf0, 0x01, 0x02


	//----- nvinfo : EIATTR_KPARAM_INFO
	.align		4
.L_30:
        /*0068*/ 	.byte	0x04, 0x17
        /*006a*/ 	.short	(.L_32 - .L_31)
.L_31:
        /*006c*/ 	.word	0x00000000
        /*0070*/ 	.short	0x0005
        /*0072*/ 	.short	0x01c0
        /*0074*/ 	.byte	0x00, 0xf0, 0x01, 0x02


	//----- nvinfo : EIATTR_KPARAM_INFO
	.align		4
.L_32:
        /*0078*/ 	.byte	0x04, 0x17
        /*007a*/ 	.short	(.L_34 - .L_33)
.L_33:
        /*007c*/ 	.word	0x00000000
        /*0080*/ 	.short	0x0004
        /*0082*/ 	.short	0x0140
        /*0084*/ 	.byte	0x00, 0xf0, 0x01, 0x02


	//----- nvinfo : EIATTR_KPARAM_INFO
	.align		4
.L_34:
        /*0088*/ 	.byte	0x04, 0x17
        /*008a*/ 	.short	(.L_36 - .L_35)
.L_35:
        /*008c*/ 	.word	0x00000000
        /*0090*/ 	.short	0x0003
        /*0092*/ 	.short	0x00c0
        /*0094*/ 	.byte	0x00, 0xf0, 0x01, 0x02


	//----- nvinfo : EIATTR_KPARAM_INFO
	.align		4
.L_36:
        /*0098*/ 	.byte	0x04, 0x17
        /*009a*/ 	.short	(.L_38 - .L_37)
.L_37:
        /*009c*/ 	.word	0x00000000
        /*00a0*/ 	.short	0x0002
        /*00a2*/ 	.short	0x0040
        /*00a4*/ 	.byte	0x00, 0xf0, 0x01, 0x02


	//----- nvinfo : EIATTR_KPARAM_INFO
	.align		4
.L_38:
        /*00a8*/ 	.byte	0x04, 0x17
        /*00aa*/ 	.short	(.L_40 - .L_39)
.L_39:
        /*00ac*/ 	.word	0x00000000
        /*00b0*/ 	.short	0x0001
        /*00b2*/ 	.short	0x000c
        /*00b4*/ 	.byte	0x00, 0xf0, 0x31, 0x00


	//----- nvinfo : EIATTR_KPARAM_INFO
	.align		4
.L_40:
        /*00b8*/ 	.byte	0x04, 0x17
        /*00ba*/ 	.short	(.L_42 - .L_41)
.L_41:
        /*00bc*/ 	.word	0x00000000
        /*00c0*/ 	.short	0x0000
        /*00c2*/ 	.short	0x0000
        /*00c4*/ 	.byte	0x00, 0xf0, 0x31, 0x00


	//----- nvinfo : EIATTR_AT_ENTRY_FRAGMENTS
	.align		4
.L_42:
        /*00c8*/ 	.byte	0x04, 0x4f
        /*00ca*/ 	.short	(.L_44 - .L_43)


	//   ....[0]....
.L_43:
        /*00cc*/ 	.word	0x00000004


	//   ....[1]....
        /*00d0*/ 	.word	0x00000005


	//----- nvinfo : EIATTR_RESERVED_SMEM_USED
	.align		4
.L_44:
        /*00d4*/ 	.byte	0x01, 0x41
	.zero		2


	//----- nvinfo : EIATTR_SPARSE_MMA_MASK
	.align		4
        /*00d8*/ 	.byte	0x03, 0x50
        /*00da*/ 	.short	0x0000


	//----- nvinfo : EIATTR_TCGEN05_2CTA_USED
	.align		4
        /*00dc*/ 	.byte	0x01, 0x52
	.zero		2


	//----- nvinfo : EIATTR_MAXREG_COUNT
	.align		4
        /*00e0*/ 	.byte	0x03, 0x1b
        /*00e2*/ 	.short	0x00ff


	//----- nvinfo : EIATTR_NUM_BARRIERS
	.align		4
        /*00e4*/ 	.byte	0x02, 0x4c
        /*00e6*/ 	.byte	0x03
	.zero		1


	//----- nvinfo : EIATTR_INT_WARP_WIDE_INSTR_OFFSETS
	.align		4
        /*00e8*/ 	.byte	0x04, 0x31
        /*00ea*/ 	.short	(.L_46 - .L_45)


	//   ....[0]....
.L_45:
        /*00ec*/ 	.word	0x00004820


	//   ....[1]....
        /*00f0*/ 	.word	0x00004850


	//----- nvinfo : EIATTR_COOP_GROUP_MASK_REGIDS
	.align		4
.L_46:
        /*00f4*/ 	.byte	0x04, 0x29
        /*00f6*/ 	.short	(.L_48 - .L_47)


	//   ....[0]....
.L_47:
        /*00f8*/ 	.word	0xffffffff


	//   ....[1]....
        /*00fc*/ 	.word	0xffffffff


	//   ....[2]....
        /*0100*/ 	.word	0xffffffff


	//   ....[3]....
        /*0104*/ 	.word	0xffffffff


	//   ....[4]....
        /*0108*/ 	.word	0xffffffff


	//----- nvinfo : EIATTR_COOP_GROUP_INSTR_OFFSETS
	.align		4
.L_48:
        /*010c*/ 	.byte	0x04, 0x28
        /*010e*/ 	.short	(.L_50 - .L_49)


	//   ....[0]....
.L_49:
        /*0110*/ 	.word	0x00000580


	//   ....[1]....
        /*0114*/ 	.word	0x00002000


	//   ....[2]....
        /*0118*/ 	.word	0x00002610


	//   ....[3]....
        /*011c*/ 	.word	0x000046a0


	//   ....[4]....
        /*0120*/ 	.word	0x00004900


	//----- nvinfo : EIATTR_VRC_CTA_INIT_COUNT
	.align		4
.L_50:
        /*0124*/ 	.byte	0x02, 0x4a
        /*0126*/ 	.byte	0x80
	.zero		1


	//----- nvinfo : EIATTR_MBARRIER_INSTR_OFFSETS
	.align		4
        /*0128*/ 	.byte	0x04, 0x39
        /*012a*/ 	.short	(.L_52 - .L_51)


	//   ....[0]....
.L_51:
        /*012c*/ 	.word	0x00000390
        /*0130*/ 	.word	0x000000ff
        /*0134*/ 	.word	0x00000000
        /*0138*/ 	.short	0x0100
        /*013a*/ 	.byte	0x07
	.zero		1


	//   ....[1]....
        /*013c*/ 	.word	0x000003a0
        /*0140*/ 	.word	0x000000ff
        /*0144*/ 	.word	0x00000008
        /*0148*/ 	.short	0x0100
        /*014a*/ 	.byte	0x07
	.zero		1


	//   ....[2]....
        /*014c*/ 	.word	0x000003b0
        /*0150*/ 	.word	0x000000ff
        /*0154*/ 	.word	0x00000010
        /*0158*/ 	.short	0x0100
        /*015a*/ 	.byte	0x07
	.zero		1


	//   ....[3]....
        /*015c*/ 	.word	0x000003c0
        /*0160*/ 	.word	0x000000ff
        /*0164*/ 	.word	0x00000018
        /*0168*/ 	.short	0x0100
        /*016a*/ 	.byte	0x07
	.zero		1


	//   ....[4]....
        /*016c*/ 	.word	0x000003d0
        /*0170*/ 	.word	0x000000ff
        /*0174*/ 	.word	0x00000020
        /*0178*/ 	.short	0x0100
        /*017a*/ 	.byte	0x07
	.zero		1


	//   ....[5]....
        /*017c*/ 	.word	0x000003e0
        /*0180*/ 	.word	0x000000ff
        /*0184*/ 	.word	0x00000028
        /*0188*/ 	.short	0x0100
        /*018a*/ 	.byte	0x07
	.zero		1


	//   ....[6]....
        /*018c*/ 	.word	0x000003f0
        /*0190*/ 	.word	0x000000ff
        /*0194*/ 	.word	0x00000030
        /*0198*/ 	.short	0x0100
        /*019a*/ 	.byte	0x07
	.zero		1


	//   ....[7]....
        /*019c*/ 	.word	0x00000400
        /*01a0*/ 	.word	0x000000ff
        /*01a4*/ 	.word	0x00000038
        /*01a8*/ 	.short	0x0100
        /*01aa*/ 	.byte	0x07
	.zero		1


	//   ....[8]....
        /*01ac*/ 	.word	0x00000410
        /*01b0*/ 	.word	0x000000ff
        /*01b4*/ 	.word	0x00000040
        /*01b8*/ 	.short	0x0100
        /*01ba*/ 	.byte	0x07
	.zero		1


	//   ....[9]....
        /*01bc*/ 	.word	0x00000420
        /*01c0*/ 	.word	0x000000ff
        /*01c4*/ 	.word	0x00000048
        /*01c8*/ 	.short	0x0100
        /*01ca*/ 	.byte	0x07
	.zero		1


	//   ....[10]....
        /*01cc*/ 	.word	0x00000430
        /*01d0*/ 	.word	0x000000ff
        /*01d4*/ 	.word	0x00000050
        /*01d8*/ 	.short	0x0100
        /*01da*/ 	.byte	0x06
	.zero		1


	//   ....[11]....
        /*01dc*/ 	.word	0x00000440
        /*01e0*/ 	.word	0x000000ff
        /*01e4*/ 	.word	0x00000058
        /*01e8*/ 	.short	0x0100
        /*01ea*/ 	.byte	0x06
	.zero		1


	//   ....[12]....
        /*01ec*/ 	.word	0x00000450
        /*01f0*/ 	.word	0x000000ff
        /*01f4*/ 	.word	0x00000060
        /*01f8*/ 	.short	0x0100
        /*01fa*/ 	.byte	0x06
	.zero		1


	//   ....[13]....
        /*01fc*/ 	.word	0x00000460
        /*0200*/ 	.word	0x000000ff
        /*0204*/ 	.word	0x00000068
        /*0208*/ 	.short	0x0100
        /*020a*/ 	.byte	0x06
	.zero		1


	//   ....[14]....
        /*020c*/ 	.word	0x00000510
        /*0210*/ 	.word	0x000000ff
        /*0214*/ 	.word	0x00000070
        /*0218*/ 	.short	0x0100
        /*021a*/ 	.byte	0x05
	.zero		1


	//   ....[15]....
        /*021c*/ 	.word	0x000009a0
        /*0220*/ 	.word	0x000000ff
        /*0224*/ 	.word	0x00000028
        /*0228*/ 	.short	0x010a
        /*022a*/ 	.byte	0x05
	.zero		1


	//   ....[16]....
        /*022c*/ 	.word	0x00000b50
        /*0230*/ 	.word	0x000000ff
        /*0234*/ 	.word	0x00000028
        /*0238*/ 	.short	0x010a
        /*023a*/ 	.byte	0x19
	.zero		1


	//   ....[17]....
        /*023c*/ 	.word	0x00000dc0
        /*0240*/ 	.word	0x000000ff
        /*0244*/ 	.word	0x00000028
        /*0248*/ 	.short	0x010a
        /*024a*/ 	.byte	0x24
	.zero		1


	//   ....[18]....
        /*024c*/ 	.word	0x00001120
        /*0250*/ 	.word	0x000000ff
        /*0254*/ 	.word	0x00000028
        /*0258*/ 	.short	0x010a
        /*025a*/ 	.byte	0x04
	.zero		1


	//   ....[19]....
        /*025c*/ 	.word	0x00001750
        /*0260*/ 	.word	0x000000ff
        /*0264*/ 	.word	0x00000000
        /*0268*/ 	.short	0x010a
        /*026a*/ 	.byte	0x1a
	.zero		1


	//   ....[20]....
        /*026c*/ 	.word	0x00001760
        /*0270*/ 	.word	0x000000ff
        /*0274*/ 	.word	0x00000060
        /*0278*/ 	.short	0x010a
        /*027a*/ 	.byte	0x11
	.zero		1


	//   ....[21]....
        /*027c*/ 	.word	0x00001940
        /*0280*/ 	.word	0x000000ff
        /*0284*/ 	.word	0x00000000
        /*0288*/ 	.short	0x010a
        /*028a*/ 	.byte	0x10
	.zero		1


	//   ....[22]....
        /*028c*/ 	.word	0x00001ad0
        /*0290*/ 	.word	0x000000ff
        /*0294*/ 	.word	0x00000000
        /*0298*/ 	.short	0x010a
        /*029a*/ 	.byte	0x1a
	.zero		1


	//   ....[23]....
        /*029c*/ 	.word	0x00001c90
        /*02a0*/ 	.word	0x00000005
        /*02a4*/ 	.word	0x00000060
        /*02a8*/ 	.short	0x010a
        /*02aa*/ 	.byte	0xff
	.zero		1


	//   ....[24]....
        /*02ac*/ 	.word	0x00001cd0
        /*02b0*/ 	.word	0x00000005
        /*02b4*/ 	.word	0x00000060
        /*02b8*/ 	.short	0x010a
        /*02ba*/ 	.byte	0xff
	.zero		1


	//   ....[25]....
        /*02bc*/ 	.word	0x00001dc0
        /*02c0*/ 	.word	0x000000ff
        /*02c4*/ 	.word	0x00000070
        /*02c8*/ 	.short	0x0100
        /*02ca*/ 	.byte	0x05
	.zero		1


	//   ....[26]....
        /*02cc*/ 	.word	0x00001ec0
        /*02d0*/ 	.word	0x000000ff
        /*02d4*/ 	.word	0x00000070
        /*02d8*/ 	.short	0x0100
        /*02da*/ 	.byte	0x05
	.zero		1


	//   ....[27]....
        /*02dc*/ 	.word	0x00001fb0
        /*02e0*/ 	.word	0x000000ff
        /*02e4*/ 	.word	0x00000070
        /*02e8*/ 	.short	0x0100
        /*02ea*/ 	.byte	0x05
	.zero		1


	//   ....[28]....
        /*02ec*/ 	.word	0x00002280
        /*02f0*/ 	.word	0x00000000
        /*02f4*/ 	.word	0x00000000
        /*02f8*/ 	.short	0x010a
        /*02fa*/ 	.byte	0xff
	.zero		1


	//   ....[29]....
        /*02fc*/ 	.word	0x000022a0
        /*0300*/ 	.word	0x00000000
        /*0304*/ 	.word	0x00000000
        /*0308*/ 	.short	0x010a
        /*030a*/ 	.byte	0xff
	.zero		1


	//   ....[30]....
        /*030c*/ 	.word	0x00002480
        /*0310*/ 	.word	0x00000008
        /*0314*/ 	.word	0x00000000
        /*0318*/ 	.short	0x010a
        /*031a*/ 	.byte	0xff
	.zero		1


	//   ....[31]....
        /*031c*/ 	.word	0x000024a0
        /*0320*/ 	.word	0x00000008
        /*0324*/ 	.word	0x00000000
        /*0328*/ 	.short	0x010a
        /*032a*/ 	.byte	0xff
	.zero		1


	//   ....[32]....
        /*032c*/ 	.word	0x00002590
        /*0330*/ 	.word	0x00000008
        /*0334*/ 	.word	0x00000000
        /*0338*/ 	.short	0x0101
        /*033a*/ 	.byte	0xff
	.zero		1


	//   ....[33]....
        /*033c*/ 	.word	0x00002ce0
        /*0340*/ 	.word	0x000000ff
        /*0344*/ 	.word	0x00000050
        /*0348*/ 	.short	0x010a
        /*034a*/ 	.byte	0x09
	.zero		1


	//   ....[34]....
        /*034c*/ 	.word	0x00004380
        /*0350*/ 	.word	0x000000ff
        /*0354*/ 	.word	0x00000000
        /*0358*/ 	.short	0x0101
        /*035a*/ 	.byte	0x09
	.zero		1


	//   ....[35]....
        /*035c*/ 	.word	0x00004670
        /*0360*/ 	.word	0x00000005
        /*0364*/ 	.word	0x00000000
        /*0368*/ 	.short	0x0101
        /*036a*/ 	.byte	0xff
	.zero		1


	//   ....[36]....
        /*036c*/ 	.word	0x00004680
        /*0370*/ 	.word	0x00000002
        /*0374*/ 	.word	0x00000070
        /*0378*/ 	.short	0x010a
        /*037a*/ 	.byte	0xff
	.zero		1


	//   ....[37]....
        /*037c*/ 	.word	0x000049e0
        /*0380*/ 	.word	0x000000ff
        /*0384*/ 	.word	0x00000070
        /*0388*/ 	.short	0x0100
        /*038a*/ 	.byte	0x05
	.zero		1


	//   ....[38]....
        /*038c*/ 	.word	0x00004a50
        /*0390*/ 	.word	0x00000000
        /*0394*/ 	.word	0x00000028
        /*0398*/ 	.short	0x010a
        /*039a*/ 	.byte	0xff
	.zero		1


	//   ....[39]....
        /*039c*/ 	.word	0x00004ad0
        /*03a0*/ 	.word	0x00000000
        /*03a4*/ 	.word	0x00000028
        /*03a8*/ 	.short	0x010a
        /*03aa*/ 	.byte	0xff
	.zero		1


	//   ....[40]....
        /*03ac*/ 	.word	0x00004b40
        /*03b0*/ 	.word	0x00000000
        /*03b4*/ 	.word	0x00000060
        /*03b8*/ 	.short	0x010a
        /*03ba*/ 	.byte	0xff
	.zero		1


	//   ....[41]....
        /*03bc*/ 	.word	0x00004bc0
        /*03c0*/ 	.word	0x00000000
        /*03c4*/ 	.word	0x00000000
        /*03c8*/ 	.short	0x010a
        /*03ca*/ 	.byte	0xff
	.zero		1


	//   ....[42]....
        /*03cc*/ 	.word	0x00004c20
        /*03d0*/ 	.word	0x00000000
        /*03d4*/ 	.word	0x00000000
        /*03d8*/ 	.short	0x010a
        /*03da*/ 	.byte	0xff
	.zero		1


	//   ....[43]....
        /*03dc*/ 	.word	0x00004c80
        /*03e0*/ 	.word	0x00000008
        /*03e4*/ 	.word	0x00000000
        /*03e8*/ 	.short	0x010a
        /*03ea*/ 	.byte	0xff
	.zero		1


	//   ....[44]....
        /*03ec*/ 	.word	0x00004cf0
        /*03f0*/ 	.word	0x00000002
        /*03f4*/ 	.word	0x00000050
        /*03f8*/ 	.short	0x010a
        /*03fa*/ 	.byte	0xff
	.zero		1


	//   ....[45]....
        /*03fc*/ 	.word	0x00004d40
        /*0400*/ 	.word	0x00000002
        /*0404*/ 	.word	0x00000070
        /*0408*/ 	.short	0x010a
        /*040a*/ 	.byte	0xff
	.zero		1


	//----- nvinfo : EIATTR_NUM_MBARRIERS
	.align		4
.L_52:
        /*040c*/ 	.byte	0x03, 0x38
        /*040e*/ 	.short	0x0013


	//----- nvinfo : EIATTR_EXIT_INSTR_OFFSETS
	.align		4
        /*0410*/ 	.byte	0x04, 0x1c
        /*0412*/ 	.short	(.L_54 - .L_53)


	//   ....[0]....
.L_53:
        /*0414*/ 	.word	0x00004a10


	//----- nvinfo : EIATTR_REQNTID
	.align		4
.L_54:
        /*0418*/ 	.byte	0x04, 0x10
        /*041a*/ 	.short	(.L_56 - .L_55)
.L_55:
        /*041c*/ 	.word	0x000000c0
        /*0420*/ 	.word	0x00000001
        /*0424*/ 	.word	0x00000001


	//----- nvinfo : EIATTR_CRS_STACK_SIZE
	.align		4
.L_56:
        /*0428*/ 	.byte	0x04, 0x1e
        /*042a*/ 	.short	(.L_58 - .L_57)
.L_57:
        /*042c*/ 	.word	0x00000000


	//----- nvinfo : EIATTR_CBANK_PARAM_SIZE
	.align		4
.L_58:
        /*0430*/ 	.byte	0x03, 0x19
        /*0432*/ 	.short	0x0368


	//----- nvinfo : EIATTR_PARAM_CBANK
	.align		4
        /*0434*/ 	.byte	0x04, 0x0a
        /*0436*/ 	.short	(.L_60 - .L_59)
	.align		4
.L_59:
        /*0438*/ 	.word	index@(.nv.constant0.kernel_cutlass_kernel_cudnngemm_swigludense_blockscaled_gemm_persistent_swiglu_interleaved_quantSm100BlockScaledPersistentDenseGemmKernel_object_at__TiledMMA_ThrLayoutVMNK21111000_Permuta_0)
        /*043c*/ 	.short	0x0380
        /*043e*/ 	.short	0x0368


	//----- nvinfo : EIATTR_SW_WAR
	.align		4
.L_60:
        /*0440*/ 	.byte	0x04, 0x36
        /*0442*/ 	.short	(.L_62 - .L_61)
.L_61:
        /*0444*/ 	.word	0x00000008
.L_62:


//--------------------- .nv.compat                --------------------------
	.section	.nv.compat,"",@"SHT_CUDA_COMPAT_INFO"
	.align	4
        /*0000*/ 	.byte	0x02, 0x02, 0x02, 0x00, 0x02, 0x05, 0x05, 0x00, 0x02, 0x03, 0x01, 0x00, 0x02, 0x06, 0x01, 0x00


//--------------------- .nv.callgraph             --------------------------
	.section	.nv.callgraph,"",@"SHT_CUDA_CALLGRAPH"
	.align	4
	.sectionentsize	8
	.align		4
        /*0000*/ 	.word	0x00000000
	.align		4
        /*0004*/ 	.word	0xffffffff
	.align		4
        /*0008*/ 	.word	0x00000000
	.align		4
        /*000c*/ 	.word	0xfffffffe
	.align		4
        /*0010*/ 	.word	0x00000000
	.align		4
        /*0014*/ 	.word	0xfffffffd
	.align		4
        /*0018*/ 	.word	0x00000000
	.align		4
        /*001c*/ 	.word	0xfffffffc


//--------------------- .text.kernel_cutlass_kernel_cudnngemm_swigludense_blockscaled_gemm_persistent_swiglu_interleaved_quantSm100BlockScaledPersistentDenseGemmKernel_object_at__TiledMMA_ThrLayoutVMNK21111000_Permuta_0 --------------------------
	.section	.text.kernel_cutlass_kernel_cudnngemm_swigludense_blockscaled_gemm_persistent_swiglu_interleaved_quantSm100BlockScaledPersistentDenseGemmKernel_object_at__TiledMMA_ThrLayoutVMNK21111000_Permuta_0,"ax",@progbits
	.align	128
        .global         kernel_cutlass_kernel_cudnngemm_swigludense_blockscaled_gemm_persistent_swiglu_interleaved_quantSm100BlockScaledPersistentDenseGemmKernel_object_at__TiledMMA_ThrLayoutVMNK21111000_Permuta_0
        .type           kernel_cutlass_kernel_cudnngemm_swigludense_blockscaled_gemm_persistent_swiglu_interleaved_quantSm100BlockScaledPersistentDenseGemmKernel_object_at__TiledMMA_ThrLayoutVMNK21111000_Permuta_0,@function
        .size           kernel_cutlass_kernel_cudnngemm_swigludense_blockscaled_gemm_persistent_swiglu_interleaved_quantSm100BlockScaledPersistentDenseGemmKernel_object_at__TiledMMA_ThrLayoutVMNK21111000_Permuta_0,(.L_x_67 - kernel_cutlass_kernel_cudnngemm_swigludense_blockscaled_gemm_persistent_swiglu_interleaved_quantSm100BlockScaledPersistentDenseGemmKernel_object_at__TiledMMA_ThrLayoutVMNK21111000_Permuta_0)
        .other          kernel_cutlass_kernel_cudnngemm_swigludense_blockscaled_gemm_persistent_swiglu_interleaved_quantSm100BlockScaledPersistentDenseGemmKernel_object_at__TiledMMA_ThrLayoutVMNK21111000_Permuta_0,@"STO_CUDA_ENTRY STV_DEFAULT"
kernel_cutlass_kernel_cudnngemm_swigludense_blockscaled_gemm_persistent_swiglu_interleaved_quantSm100BlockScaledPersistentDenseGemmKernel_object_at__TiledMMA_ThrLayoutVMNK21111000_Permuta_0:
.text.kernel_cutlass_kernel_cudnngemm_swigludense_blockscaled_gemm_persistent_swiglu_interleaved_quantSm100BlockScaledPersistentDenseGemmKernel_object_at__TiledMMA_ThrLayoutVMNK21111000_Permuta_0:
[----:B------:R-:W1:Y:S01]  /*0000*/  LDC R1, c[0x0][0x37c] ;  /* 0x0000df00ff017b82 */ /* 0x000e620000000800 */
[----:B------:R-:W2:Y:S07]  /*0010*/  S2R R4, SR_TID.X ;  /* 0x0000000000047919 */ /* 0x000eae0000002100 */
[----:B------:R-:W3:Y:S01]  /*0020*/  S2UR UR12, SR_CgaCtaId ;  /* 0x00000000000c79c3 */ /* 0x000ee20000008800 */
[----:B------:R-:W4:Y:S01]  /*0030*/  LDCU.U8 UR6, c[0x0][0x382] ;  /* 0x00007040ff0677ac */ /* 0x000f220008000000 */
[----:B------:R-:W5:Y:S06]  /*0040*/  LDCU.U8 UR5, c[0x0][0x381] ;  /* 0x00007020ff0577ac */ /* 0x000f6c0008000000 */
[----:B------:R-:W2:Y:S01]  /*0050*/  S2UR UR32, SR_CTAID.X ;  /* 0x00000000002079c3 */ /* 0x000ea20000002500 */
[----:B------:R-:W2:Y:S01]  /*0060*/  LDCU UR4, c[0x0][0x36c] ;  /* 0x00006d80ff0477ac */ /* 0x000ea20008000800 */
[----:B----4-:R-:W-:-:S02]  /*0070*/  ULOP3.LUT UR6, UR6, 0x1, URZ, 0xc0, !UPT ;  /* 0x0000000106067892 */ /* 0x010fc4000f8ec0ff */
[----:B-----5:R-:W-:Y:S02]  /*0080*/  ULOP3.LUT UR5, UR5, 0x1, URZ, 0xc0, !UPT ;  /* 0x0000000105057892 */ /* 0x020fe4000f8ec0ff */
[----:B---3--:R-:W-:Y:S02]  /*0090*/  ULEA.HI UR31, UR12, UR12, URZ, 0x1 ;  /* 0x0000000c0c1f7291 */ /* 0x008fe4000f8f08ff */
[----:B--2---:R-:W-:Y:S02]  /*00a0*/  UISETP.EQ.U32.AND UP2, UPT, UR4, 0x1, UPT ;  /* 0x000000010400788c */ /* 0x004fe4000bf42070 */
[----:B------:R-:W-:Y:S01]  /*00b0*/  UISETP.NE.U32.AND UP6, UPT, UR6, 0x1, UPT ;  /* 0x000000010600788c */ /* 0x000fe2000bfc5070 */
[----:B------:R-:W-:Y:S01]  /*00c0*/  SHF.R.U32.HI R0, RZ, 0x5, R4 ;  /* 0x00000005ff007819 */ /* 0x000fe20000011604 */
[----:B------:R-:W-:Y:S02]  /*00d0*/  ULOP3.LUT UR32, UR32, 0x1, URZ, 0xc0, !UPT ;  /* 0x0000000120207892 */ /* 0x000fe4000f8ec0ff */
[----:B------:R-:W-:Y:S01]  /*00e0*/  UISETP.NE.U32.AND UP5, UPT, UR5, 0x1, UPT ;  /* 0x000000010500788c */ /* 0x000fe2000bfa5070 */
[----:B------:R-:W-:Y:S01]  /*00f0*/  R2UR UR33, R0 ;  /* 0x00000000002172ca */ /* 0x000fe200000e0000 */
[----:B------:R-:W-:-:S12]  /*0100*/  ULOP3.LUT UR30, UR31, 0xfffffffe, URZ, 0xc0, !UPT ;  /* 0xfffffffe1f1e7892 */ /* 0x000fd8000f8ec0ff */
[----:B------:R-:W-:Y:S02]  /*0110*/  UISETP.NE.AND UP4, UPT, UR33, 0x5, UPT ;  /* 0x000000052100788c */ /* 0x000fe4000bf85270 */
[----:B------:R-:W-:-:S07]  /*0120*/  UISETP.NE.AND UP3, UPT, UR33, URZ, UPT ;  /* 0x000000ff2100728c */ /* 0x000fce000bf65270 */
[----:B-1----:R-:W-:Y:S05]  /*0130*/  BRA.U UP4, `(.L_x_0) ;  /* 0x0000000104507547 */ /* 0x002fea000b800000 */
[----:B------:R-:W1:Y:S02]  /*0140*/  LDCU.64 UR4, c[0x0][0x348] ;  /* 0x00006900ff0477ac */ /* 0x000e640008000a00 */
[----:B-1----:R-:W-:Y:S02]  /*0150*/  UIADD3 UR16, UP1, UPT, UR4, 0x40, URZ ;  /* 0x0000004004107890 */ /* 0x002fe4000ff3e0ff */
[----:B------:R-:W-:Y:S02]  /*0160*/  UIADD3 UR14, UP0, UPT, UR4, 0xc0, URZ ;  /* 0x000000c0040e7890 */ /* 0x000fe4000ff1e0ff */
[----:B------:R-:W-:Y:S02]  /*0170*/  UIADD3.X UR17, UPT, UPT, URZ, UR5, URZ, UP1, !UPT ;  /* 0x00000005ff117290 */ /* 0x000fe40008ffe4ff */
[----:B------:R-:W-:Y:S02]  /*0180*/  UIADD3 UR10, UP1, UPT, UR4, 0x140, URZ ;  /* 0x00000140040a7890 */ /* 0x000fe4000ff3e0ff */
[----:B------:R-:W-:-:S02]  /*0190*/  UIADD3.X UR15, UPT, UPT, URZ, UR5, URZ, UP0, !UPT ;  /* 0x00000005ff0f7290 */ /* 0x000fc400087fe4ff */
[----:B------:R-:W-:Y:S02]  /*01a0*/  UIADD3 UR8, UP0, UPT, UR4, 0x1c0, URZ ;  /* 0x000001c004087890 */ /* 0x000fe4000ff1e0ff */
[----:B------:R-:W-:Y:S01]  /*01b0*/  UIADD3.X UR11, UPT, UPT, URZ, UR5, URZ, UP1, !UPT ;  /* 0x00000005ff0b7290 */ /* 0x000fe20008ffe4ff */
[----:B------:R1:W-:Y:S01]  /*01c0*/  UTMACCTL.PF [UR16] ;  /* 0x00000000100079b9 */ /* 0x0003e20008040000 */
[----:B------:R-:W-:-:S03]  /*01d0*/  UIADD3 UR6, UP1, UPT, UR4, 0x240, URZ ;  /* 0x0000024004067890 */ /* 0x000fc6000ff3e0ff */
[----:B------:R1:W-:Y:S01]  /*01e0*/  UTMACCTL.PF [UR14] ;  /* 0x000000000e0079b9 */ /* 0x0003e20008040000 */
[----:B------:R-:W-:-:S03]  /*01f0*/  UIADD3.X UR9, UPT, UPT, URZ, UR5, URZ, UP0, !UPT ;  /* 0x00000005ff097290 */ /* 0x000fc600087fe4ff */
[----:B------:R1:W-:Y:S01]  /*0200*/  UTMACCTL.PF [UR10] ;  /* 0x000000000a0079b9 */ /* 0x0003e20008040000 */
[----:B------:R-:W-:Y:S02]  /*0210*/  UIADD3 UR4, UP0, UPT, UR4, 0x2c0, URZ ;  /* 0x000002c004047890 */ /* 0x000fe4000ff1e0ff */
[----:B------:R-:W-:-:S03]  /*0220*/  UIADD3.X UR7, UPT, UPT, URZ, UR5, URZ, UP1, !UPT ;  /* 0x00000005ff077290 */ /* 0x000fc60008ffe4ff */
[----:B------:R1:W-:Y:S01]  /*0230*/  UTMACCTL.PF [UR8] ;  /* 0x00000000080079b9 */ /* 0x0003e20008040000 */
[----:B------:R-:W-:-:S05]  /*0240*/  UIADD3.X UR5, UPT, UPT, URZ, UR5, URZ, UP0, !UPT ;  /* 0x00000005ff057290 */ /* 0x000fca00087fe4ff */
[----:B------:R1:W-:Y:S04]  /*0250*/  UTMACCTL.PF [UR6] ;  /* 0x00000000060079b9 */ /* 0x0003e80008040000 */
[----:B------:R1:W-:Y:S02]  /*0260*/  UTMACCTL.PF [UR4] ;  /* 0x00000000040079b9 */ /* 0x0003e40008040000 */
[----:B-1----:R-:W-:Y:S01]  /*0270*/  NOP ;  /* 0x0000000000007918 */ /* 0x002fe20000000000 */
.L_x_0:
[----:B------:R-:W-:Y:S05]  /*0280*/  BRA.U UP3, `(.L_x_1) ;  /* 0x00000001037c7547 */ /* 0x000fea000b800000 */
[----:B------:R-:W-:Y:S01]  /*0290*/  UMOV UR7, 0x400 ;  /* 0x0000040000077882 */ /* 0x000fe20000000000 */
[----:B------:R-:W-:Y:S01]  /*02a0*/  UMOV UR5, 0x1 ;  /* 0x0000000100057882 */ /* 0x000fe20000000000 */
[----:B------:R-:W-:Y:S02]  /*02b0*/  ULEA UR7, UR12, UR7, 0x18 ;  /* 0x000000070c077291 */ /* 0x000fe4000f8ec0ff */
[----:B------:R-:W-:-:S04]  /*02c0*/  UIADD3 UR8, UPT, UPT, -UR5, 0x100000, URZ ;  /* 0x0010000005087890 */ /* 0x000fc8000fffe1ff */
[----:B------:R-:W-:Y:S02]  /*02d0*/  USHF.L.U32 UR9, UR8, 0xb, URZ ;  /* 0x0000000b08097899 */ /* 0x000fe400080006ff */
[----:B------:R-:W-:Y:S01]  /*02e0*/  USHF.L.U32 UR8, UR8, 0x1, URZ ;  /* 0x0000000108087899 */ /* 0x000fe200080006ff */
[----:B------:R-:W-:Y:S01]  /*02f0*/  UMOV UR6, 0x400 ;  /* 0x0000040000067882 */ /* 0x000fe20000000000 */
[----:B------:R-:W-:Y:S01]  /*0300*/  UMOV UR4, 0x8 ;  /* 0x0000000800047882 */ /* 0x000fe20000000000 */
[----:B------:R-:W-:Y:S02]  /*0310*/  ULEA UR6, UR12, UR6, 0x18 ;  /* 0x000000060c067291 */ /* 0x000fe4000f8ec0ff */
[----:B------:R-:W-:-:S04]  /*0320*/  UIADD3 UR10, UPT, UPT, -UR5, 0x100000, URZ ;  /* 0x00100000050a7890 */ /* 0x000fc8000fffe1ff */
[----:B------:R-:W-:Y:S02]  /*0330*/  USHF.L.U32 UR11, UR10, 0xb, URZ ;  /* 0x0000000b0a0b7899 */ /* 0x000fe400080006ff */
[----:B------:R-:W-:Y:S02]  /*0340*/  USHF.L.U32 UR10, UR10, 0x1, URZ ;  /* 0x000000010a0a7899 */ /* 0x000fe400080006ff */
[----:B------:R-:W-:-:S04]  /*0350*/  UIADD3 UR4, UPT, UPT, -UR4, 0x100000, URZ ;  /* 0x0010000004047890 */ /* 0x000fc8000fffe1ff */
[----:B------:R-:W-:Y:S02]  /*0360*/  USHF.L.U32 UR5, UR4, 0xb, URZ ;  /* 0x0000000b04057899 */ /* 0x000fe400080006ff */
[----:B------:R-:W-:Y:S01]  /*0370*/  USHF.L.U32 UR4, UR4, 0x1, URZ ;  /* 0x0000000104047899 */ /* 0x000fe200080006ff */
[----:B------:R-:W1:Y:S02]  /*0380*/  FENCE.VIEW.ASYNC.S ;  /* 0x00000000000073c6 */ /* 0x000e640000000000 */
[----:B-1----:R1:W2:Y:S01]  /*0390*/  SYNCS.EXCH.64 URZ, [UR7], UR8 ;  /* 0x0000000807ff75b2 */ /* 0x0022a20008000100 */
[----:B------:R1:W3:Y:S01]  /*03a0*/  SYNCS.EXCH.64 URZ, [UR7+0x8], UR8 ;  /* 0x0000080807ff75b2 */ /* 0x0002e20008000100 */
[----:B------:R1:W4:Y:S01]  /*03b0*/  SYNCS.EXCH.64 URZ, [UR7+0x10], UR8 ;  /* 0x0000100807ff75b2 */ /* 0x0003220008000100 */
[----:B------:R1:W5:Y:S01]  /*03c0*/  SYNCS.EXCH.64 URZ, [UR7+0x18], UR8 ;  /* 0x0000180807ff75b2 */ /* 0x0003620008000100 */
[----:B------:R1:W1:Y:S01]  /*03d0*/  SYNCS.EXCH.64 URZ, [UR7+0x20], UR8 ;  /* 0x0000200807ff75b2 */ /* 0x0002620008000100 */
        /* <DEDUP_REMOVED lines=9> */
[----:B------:R-:W-:Y:S01]  /*0470*/  NOP ;  /* 0x0000000000007918 */ /* 0x000fe20000000000 */
.L_x_1:
[----:B------:R-:W-:Y:S05]  /*0480*/  BRA.U UP3, `(.L_x_2) ;  /* 0x0000000103287547 */ /* 0x000fea000b800000 */
[----:B-1----:R-:W-:Y:S01]  /*0490*/  UMOV UR5, 0x400 ;  /* 0x0000040000057882 */ /* 0x002fe20000000000 */
[----:B------:R-:W-:Y:S01]  /*04a0*/  UMOV UR4, 0x20 ;  /* 0x0000002000047882 */ /* 0x000fe20000000000 */
[----:B------:R-:W-:Y:S02]  /*04b0*/  ULEA UR5, UR12, UR5, 0x18 ;  /* 0x000000050c057291 */ /* 0x000fe4000f8ec0ff */
[----:B------:R-:W-:-:S04]  /*04c0*/  UIADD3 UR6, UPT, UPT, -UR4, 0x100000, URZ ;  /* 0x0010000004067890 */ /* 0x000fc8000fffe1ff */
[----:B------:R-:W-:Y:S02]  /*04d0*/  USHF.L.U32 UR7, UR6, 0xb, URZ ;  /* 0x0000000b06077899 */ /* 0x000fe400080006ff */
[----:B------:R-:W-:Y:S01]  /*04e0*/  USHF.L.U32 UR6, UR6, 0x1, URZ ;  /* 0x0000000106067899 */ /* 0x000fe200080006ff */
[----:B------:R-:W-:Y:S01]  /*04f0*/  ELECT P0, URZ, PT ;  /* 0x0000000000ff782f */ /* 0x000fe20003800000 */
[----:B------:R-:W1:Y:S10]  /*0500*/  FENCE.VIEW.ASYNC.S ;  /* 0x00000000000073c6 */ /* 0x000e740000000000 */
[----:B-1----:R1:W5:Y:S01]  /*0510*/  SYNCS.EXCH.64 URZ, [UR5+0x70], UR6 ;  /* 0x0000700605ff75b2 */ /* 0x0023620008000100 */
[----:B------:R-:W-:Y:S01]  /*0520*/  NOP ;  /* 0x0000000000007918 */ /* 0x000fe20000000000 */
.L_x_2:
[----:B------:R-:W-:Y:S01]  /*0530*/  NOP ;  /* 0x0000000000007918 */ /* 0x000fe20000000000 */
[----:B------:R-:W-:Y:S01]  /*0540*/  NOP ;  /* 0x0000000000007918 */ /* 0x000fe20000000000 */
[----:B------:R-:W-:Y:S05]  /*0550*/  BRA.U !UP2, `(.L_x_3) ;  /* 0x000000010a087547 */ /* 0x000fea000b800000 */
[----:B-12345:R-:W-:Y:S01]  /*0560*/  UCGABAR_ARV ;  /* 0x00000000000079c7 */ /* 0x03efe20008000000 */
[----:B------:R-:W-:Y:S05]  /*0570*/  BRA `(.L_x_4) ;  /* 0x0000000000047947 */ /* 0x000fea0003800000 */
.L_x_3:
[----:B-12345:R-:W-:Y:S01]  /*0580*/  NOP ;  /* 0x0000000000007918 */ /* 0x03efe20000000000 */
.L_x_4:
[----:B------:R-:W-:Y:S01]  /*0590*/  USHF.L.U32 UR29, UR32, 0x7, URZ ;  /* 0x00000007201d7899 */ /* 0x000fe200080006ff */
[----:B------:R-:W-:Y:S05]  /*05a0*/  BRA.U !UP2, `(.L_x_5) ;  /* 0x000000010a0c7547 */ /* 0x000fea000b800000 */
[----:B------:R-:W-:Y:S01]  /*05b0*/  UCGABAR_WAIT ;  /* 0x0000000000007dc7 */ /* 0x000fe20008000000 */
[----:B------:R-:W-:Y:S01]  /*05c0*/  CCTL.IVALL ;  /* 0x00000000ff00798f */ /* 0x000fe20002000000 */
[----:B------:R-:W-:Y:S05]  /*05d0*/  BRA `(.L_x_6) ;  /* 0x0000000000047947 */ /* 0x000fea0003800000 */
.L_x_5:
[----:B------:R-:W-:Y:S06]  /*05e0*/  BAR.SYNC.DEFER_BLOCKING 0x0 ;  /* 0x0000000000007b1d */ /* 0x000fec0000010000 */
.L_x_6:
[----:B------:R-:W1:Y:S01]  /*05f0*/  LDCU.U8 UR23, c[0x0][0x6c8] ;  /* 0x0000d900ff1777ac */ /* 0x000e620008000000 */
[----:B------:R-:W2:Y:S01]  /*0600*/  LDCU.U8 UR22, c[0x0][0x6c9] ;  /* 0x0000d920ff1677ac */ /* 0x000ea20008000000 */
[----:B------:R-:W3:Y:S01]  /*0610*/  LDCU.U8 UR21, c[0x0][0x6d4] ;  /* 0x0000da80ff1577ac */ /* 0x000ee20008000000 */
[----:B------:R-:W4:Y:S01]  /*0620*/  LDCU.U8 UR15, c[0x0][0x6d5] ;  /* 0x0000daa0ff0f77ac */ /* 0x000f220008000000 */
[----:B------:R-:W5:Y:S01]  /*0630*/  LDCU.U8 UR14, c[0x0][0x6e0] ;  /* 0x0000dc00ff0e77ac */ /* 0x000f620008000000 */
[----:B------:R-:W1:Y:S01]  /*0640*/  LDCU.U8 UR13, c[0x0][0x6e1] ;  /* 0x0000dc20ff0d77ac */ /* 0x000e620008000000 */
[----:B------:R-:W-:Y:S01]  /*0650*/  UIADD3 UR28, UPT, UPT, -UR30, UR12, URZ ;  /* 0x0000000c1e1c7290 */ /* 0x000fe2000fffe1ff */
[----:B------:R-:W-:Y:S05]  /*0660*/  BRA.U UP4, `(.L_x_7) ;  /* 0x0000000904c47547 */ /* 0x000fea000b800000 */
[----:B------:R-:W5:Y:S01]  /*0670*/  S2UR UR41, SR_CTAID.Z ;  /* 0x00000000002979c3 */ /* 0x000f620000002700 */
[----:B------:R-:W-:Y:S01]  /*0680*/  UMOV UR40, 0x1 ;  /* 0x0000000100287882 */ /* 0x000fe20000000000 */
[----:B------:R-:W-:Y:S01]  /*0690*/  UMOV UR39, URZ ;  /* 0x000000ff00277c82 */ /* 0x000fe20008000000 */
[----:B-----5:R-:W-:-:S09]  /*06a0*/  UISETP.GT.U32.AND UP0, UPT, UR41, 0x1ff, UPT ;  /* 0x000001ff2900788c */ /* 0x020fd2000bf04070 */
[----:B------:R-:W-:Y:S05]  /*06b0*/  BRA.U UP0, `(.L_x_8) ;  /* 0x00000009003c7547 */ /* 0x000fea000b800000 */
[----:B------:R-:W5:Y:S01]  /*06c0*/  LDCU.64 UR4, c[0x0][0x6c0] ;  /* 0x0000d800ff0477ac */ /* 0x000f620008000a00 */
[----:B------:R-:W4:Y:S01]  /*06d0*/  S2UR UR37, SR_CgaCtaId ;  /* 0x00000000002579c3 */ /* 0x000f220000008800 */
[----:B------:R-:W3:Y:S01]  /*06e0*/  LDCU UR8, c[0x0][0x6d0] ;  /* 0x0000da00ff0877ac */ /* 0x000ee20008000800 */
[----:B------:R-:W2:Y:S01]  /*06f0*/  LDCU UR12, c[0x0][0x374] ;  /* 0x00006e80ff0c77ac */ /* 0x000ea20008000800 */
[----:B------:R-:W-:Y:S01]  /*0700*/  UMOV UR16, 0x400 ;  /* 0x0000040000107882 */ /* 0x000fe20000000000 */
[----:B------:R-:W1:Y:S01]  /*0710*/  LDCU.64 UR50, c[0x0][0x348] ;  /* 0x00006900ff3277ac */ /* 0x000e620008000a00 */
[----:B------:R-:W-:Y:S02]  /*0720*/  USHF.L.U32 UR10, UR28, 0x7, URZ ;  /* 0x000000071c0a7899 */ /* 0x000fe400080006ff */
[----:B-----5:R-:W-:Y:S01]  /*0730*/  UIMAD.WIDE.U32 UR6, UR41, UR5, URZ ;  /* 0x00000005290672a5 */ /* 0x020fe2000f8e00ff */
[----:B------:R-:W-:Y:S01]  /*0740*/  UMOV UR39, URZ ;  /* 0x000000ff00277c82 */ /* 0x000fe20008000000 */
[----:B------:R-:W-:-:S02]  /*0750*/  UMOV UR40, 0x1 ;  /* 0x0000000100287882 */ /* 0x000fc40000000000 */
[----:B------:R-:W-:Y:S02]  /*0760*/  UIADD3 UR5, UPT, UPT, UR41, -UR7, URZ ;  /* 0x8000000729057290 */ /* 0x000fe4000fffe0ff */
[----:B----4-:R-:W-:Y:S02]  /*0770*/  ULEA UR37, UR37, UR16, 0x18 ;  /* 0x0000001025257291 */ /* 0x010fe4000f8ec0ff */
[----:B-1----:R-:W-:-:S03]  /*0780*/  USHF.R.U32.HI UR5, URZ, UR23, UR5 ;  /* 0x00000017ff057299 */ /* 0x002fc60008011605 */
[----:B------:R-:W1:Y:S01]  /*0790*/  LDCU UR6, c[0x0][0x6cc] ;  /* 0x0000d980ff0677ac */ /* 0x000e620008000800 */
[----:B------:R-:W-:-:S04]  /*07a0*/  UIADD3 UR7, UPT, UPT, UR7, UR5, URZ ;  /* 0x0000000507077290 */ /* 0x000fc8000fffe0ff */
[----:B--2---:R-:W-:-:S04]  /*07b0*/  USHF.R.U32.HI UR7, URZ, UR22, UR7 ;  /* 0x00000016ff077299 */ /* 0x004fc80008011607 */
[----:B------:R-:W-:-:S04]  /*07c0*/  UIADD3 UR7, UPT, UPT, -UR7, URZ, URZ ;  /* 0x000000ff07077290 */ /* 0x000fc8000fffe1ff */
[----:B------:R-:W-:Y:S01]  /*07d0*/  UIMAD UR7, UR7, UR4, UR41 ;  /* 0x00000004070772a4 */ /* 0x000fe2000f8e0229 */
[----:B------:R-:W2:Y:S03]  /*07e0*/  LDCU.64 UR4, c[0x0][0x6d8] ;  /* 0x0000db00ff0477ac */ /* 0x000ea60008000a00 */
[----:B---3--:R-:W-:-:S04]  /*07f0*/  UIMAD.WIDE.U32 UR8, UR7, UR8, URZ ;  /* 0x00000008070872a5 */ /* 0x008fc8000f8e00ff */
[----:B------:R-:W-:-:S04]  /*0800*/  UIADD3 UR11, UPT, UPT, UR7, -UR9, URZ ;  /* 0x80000009070b7290 */ /* 0x000fc8000fffe0ff */
[----:B------:R-:W-:-:S04]  /*0810*/  USHF.R.U32.HI UR11, URZ, UR21, UR11 ;  /* 0x00000015ff0b7299 */ /* 0x000fc8000801160b */
[----:B------:R-:W-:Y:S01]  /*0820*/  UIADD3 UR11, UPT, UPT, UR9, UR11, URZ ;  /* 0x0000000b090b7290 */ /* 0x000fe2000fffe0ff */
[----:B------:R-:W3:Y:S03]  /*0830*/  LDCU UR9, c[0x0][0x370] ;  /* 0x00006e00ff0977ac */ /* 0x000ee60008000800 */
[----:B------:R-:W-:Y:S01]  /*0840*/  USHF.R.U32.HI UR11, URZ, UR15, UR11 ;  /* 0x0000000fff0b7299 */ /* 0x000fe2000801160b */
[----:B------:R-:W4:Y:S03]  /*0850*/  LDCU UR8, c[0x0][0x378] ;  /* 0x00006f00ff0877ac */ /* 0x000f260008000800 */
[----:B--2---:R-:W-:-:S07]  /*0860*/  UIMAD.WIDE.U32 UR18, UR11, UR5, URZ ;  /* 0x000000050b1272a5 */ /* 0x004fce000f8e00ff */
[----:B------:R-:W-:Y:S01]  /*0870*/  UMOV UR17, UR19 ;  /* 0x0000001300117c82 */ /* 0x000fe20008000000 */
[----:B---3--:R-:W-:Y:S02]  /*0880*/  UIMAD UR9, UR12, UR9, URZ ;  /* 0x000000090c0972a4 */ /* 0x008fe4000f8e02ff */
[----:B------:R-:W-:-:S04]  /*0890*/  UIADD3 UR5, UPT, UPT, UR11, -UR17, URZ ;  /* 0x800000110b057290 */ /* 0x000fc8000fffe0ff */
[----:B------:R-:W-:Y:S02]  /*08a0*/  USHF.R.U32.HI UR5, URZ, UR14, UR5 ;  /* 0x0000000eff057299 */ /* 0x000fe40008011605 */
[----:B----4-:R-:W-:Y:S02]  /*08b0*/  UIMAD UR8, UR9, UR8, URZ ;  /* 0x00000008090872a4 */ /* 0x010fe4000f8e02ff */
[----:B------:R-:W-:Y:S02]  /*08c0*/  UIADD3 UR5, UPT, UPT, UR17, UR5, URZ ;  /* 0x0000000511057290 */ /* 0x000fe4000fffe0ff */
[----:B------:R-:W-:Y:S02]  /*08d0*/  ULEA.HI UR38, UR8, UR8, URZ, 0x1 ;  /* 0x0000000808267291 */ /* 0x000fe4000f8f08ff */
[----:B------:R-:W-:Y:S02]  /*08e0*/  USHF.R.U32.HI UR5, URZ, UR13, UR5 ;  /* 0x0000000dff057299 */ /* 0x000fe40008011605 */
[----:B------:R-:W-:-:S02]  /*08f0*/  UIADD3 UR8, UPT, UPT, -UR11, URZ, URZ ;  /* 0x000000ff0b087290 */ /* 0x000fc4000fffe1ff */
[----:B------:R-:W-:Y:S02]  /*0900*/  UIADD3 UR5, UPT, UPT, -UR5, URZ, URZ ;  /* 0x000000ff05057290 */ /* 0x000fe4000fffe1ff */
[----:B------:R-:W-:Y:S02]  /*0910*/  USHF.R.S32.HI UR38, URZ, 0x1, UR38 ;  /* 0x00000001ff267899 */ /* 0x000fe40008011426 */
[----:B-1----:R-:W-:Y:S02]  /*0920*/  UIMAD UR6, UR8, UR6, UR7 ;  /* 0x00000006080672a4 */ /* 0x002fe4000f8e0207 */
[----:B------:R-:W-:-:S12]  /*0930*/  UIMAD UR11, UR5, UR4, UR11 ;  /* 0x00000004050b72a4 */ /* 0x000fd8000f8e020b */
.L_x_13:
[----:B------:R-:W-:Y:S02]  /*0940*/  USHF.L.U32 UR4, UR40, 0x1f, URZ ;  /* 0x0000001f28047899 */ /* 0x000fe400080006ff */
[----:B------:R-:W-:Y:S02]  /*0950*/  ULEA UR5, UR39, UR37, 0x3 ;  /* 0x0000002527057291 */ /* 0x000fe4000f8e18ff */
[----:B------:R-:W-:Y:S02]  /*0960*/  UIADD3 UR46, UP2, UPT, UR50, 0xc0, URZ ;  /* 0x000000c0322e7890 */ /* 0x000fe4000ff5e0ff */
[----:B------:R-:W-:Y:S01]  /*0970*/  MOV R0, UR4 ;  /* 0x0000000400007c02 */ /* 0x000fe20008000f00 */
[----:B------:R-:W-:Y:S02]  /*0980*/  UIADD3 UR4, UPT, UPT, UR6, UR6, URZ ;  /* 0x0000000606047290 */ /* 0x000fe4000fffe0ff */
[----:B------:R-:W-:Y:S02]  /*0990*/  ULEA UR7, UR11, UR32, 0x1 ;  /* 0x000000200b077291 */ /* 0x000fe4000f8e08ff */
[----:B----4-:R1:W2:Y:S01]  /*09a0*/  SYNCS.PHASECHK.TRANS64.TRYWAIT P1, [UR5+0x28], R0 ;  /* 0x00002800ff0075a7 */ /* 0x0102a20008021105 */
[----:B------:R-:W-:-:S02]  /*09b0*/  ULOP3.LUT UR5, UR4, UR32, URZ, 0xfc, !UPT ;  /* 0x0000002004057292 */ /* 0x000fc4000f8efcff */
[----:B------:R-:W-:Y:S02]  /*09c0*/  UIADD3 UR48, UP3, UPT, UR50, 0x40, URZ ;  /* 0x0000004032307890 */ /* 0x000fe4000ff7e0ff */
[----:B------:R-:W-:Y:S02]  /*09d0*/  ULEA.HI UR4, UR4, UR5, URZ, 0x1 ;  /* 0x0000000504047291 */ /* 0x000fe4000f8f08ff */
[----:B------:R-:W-:Y:S02]  /*09e0*/  UIADD3 UR44, UP1, UPT, UR50, 0x140, URZ ;  /* 0x00000140322c7890 */ /* 0x000fe4000ff3e0ff */
[----:B------:R-:W-:Y:S02]  /*09f0*/  ULOP3.LUT UR6, UR4, 0xfffffffe, URZ, 0xc0, !UPT ;  /* 0xfffffffe04067892 */ /* 0x000fe4000f8ec0ff */
[----:B------:R-:W-:Y:S02]  /*0a00*/  USHF.R.S32.HI UR4, URZ, 0x1, UR4 ;  /* 0x00000001ff047899 */ /* 0x000fe40008011404 */
[----:B------:R-:W-:-:S02]  /*0a10*/  UISETP.NE.AND UP4, UPT, UR5, UR6, UPT ;  /* 0x000000060500728c */ /* 0x000fc4000bf85270 */
[----:B------:R-:W-:Y:S02]  /*0a20*/  UIADD3 UR27, UPT, UPT, UR4, -0x1, URZ ;  /* 0xffffffff041b7890 */ /* 0x000fe4000fffe0ff */
[----:B------:R-:W-:Y:S02]  /*0a30*/  UISETP.LT.AND UP4, UPT, UR5, URZ, UP4 ;  /* 0x000000ff0500728c */ /* 0x000fe4000a781270 */
[----:B------:R-:W-:Y:S02]  /*0a40*/  UIADD3 UR42, UP0, UPT, UR50, 0x1c0, URZ ;  /* 0x000001c0322a7890 */ /* 0x000fe4000ff1e0ff */
[----:B------:R-:W-:Y:S02]  /*0a50*/  UIADD3.X UR47, UPT, UPT, URZ, UR51, URZ, UP2, !UPT ;  /* 0x00000033ff2f7290 */ /* 0x000fe400097fe4ff */
[----:B------:R-:W-:Y:S02]  /*0a60*/  UIADD3.X UR49, UPT, UPT, URZ, UR51, URZ, UP3, !UPT ;  /* 0x00000033ff317290 */ /* 0x000fe40009ffe4ff */
[----:B------:R-:W-:-:S02]  /*0a70*/  UIADD3.X UR45, UPT, UPT, URZ, UR51, URZ, UP1, !UPT ;  /* 0x00000033ff2d7290 */ /* 0x000fc40008ffe4ff */
[----:B------:R-:W-:Y:S02]  /*0a80*/  UIADD3.X UR43, UPT, UPT, URZ, UR51, URZ, UP0, !UPT ;  /* 0x00000033ff2b7290 */ /* 0x000fe400087fe4ff */
[----:B------:R-:W-:Y:S02]  /*0a90*/  @!UP4 UIADD3 UR27, UPT, UPT, UR4, URZ, URZ ;  /* 0x000000ff041bc290 */ /* 0x000fe4000fffe0ff */
[----:B------:R-:W-:Y:S02]  /*0aa0*/  USHF.L.U32 UR7, UR7, 0x6, URZ ;  /* 0x0000000607077899 */ /* 0x000fe400080006ff */
[----:B------:R-:W-:Y:S02]  /*0ab0*/  UIADD3 UR19, UPT, UPT, UR27, UR27, URZ ;  /* 0x0000001b1b137290 */ /* 0x000fe4000fffe0ff */
[----:B------:R-:W-:Y:S02]  /*0ac0*/  ULEA UR27, UR27, UR29, 0x8 ;  /* 0x0000001d1b1b7291 */ /* 0x000fe4000f8e40ff */
[----:B------:R-:W-:-:S02]  /*0ad0*/  ULOP3.LUT UR19, UR19, UR32, URZ, 0xfc, !UPT ;  /* 0x0000002013137292 */ /* 0x000fc4000f8efcff */
[----:B------:R-:W-:Y:S01]  /*0ae0*/  UISETP.NE.AND UP2, UPT, UR32, URZ, UPT ;  /* 0x000000ff2000728c */ /* 0x000fe2000bf45270 */
[----:B------:R-:W-:Y:S01]  /*0af0*/  UMOV UR20, URZ ;  /* 0x000000ff00147c82 */ /* 0x000fe20008000000 */
[----:B-1----:R-:W-:Y:S02]  /*0b00*/  UMOV UR18, URZ ;  /* 0x000000ff00127c82 */ /* 0x002fe40008000000 */
.L_x_12:
[----:B------:R-:W-:Y:S01]  /*0b10*/  ULEA UR25, UR39, UR37, 0x3 ;  /* 0x0000002527197291 */ /* 0x000fe2000f8e18ff */
[----:B--234-:R-:W-:Y:S11]  /*0b20*/  @P1 BRA `(.L_x_9) ;  /* 0x0000000000101947 */ /* 0x01cff60003800000 */
[----:B------:R-:W-:-:S06]  /*0b30*/  USHF.L.U32 UR4, UR40, 0x1f, URZ ;  /* 0x0000001f28047899 */ /* 0x000fcc00080006ff */
[----:B------:R-:W-:-:S04]  /*0b40*/  MOV R0, UR4 ;  /* 0x0000000400007c02 */ /* 0x000fc80008000f00 */
[----:B------:R-:W1:Y:S02]  /*0b50*/  SYNCS.PHASECHK.TRANS64.TRYWAIT P0, [UR25+0x28], R0 ;  /* 0x00002800ff0075a7 */ /* 0x000e640008001119 */
[----:B-1----:R-:W-:Y:S05]  /*0b60*/  @!P0 BRA `(.L_x_10) ;  /* 0x0000003c00ac8947 */ /* 0x002fea0003800000 */
.L_x_9:
[----:B------:R-:W-:Y:S05]  /*0b70*/  BRA.U UP2, `(.L_x_11) ;  /* 0x00000001020c7547 */ /* 0x000fea000b800000 */
[----:B------:R-:W-:-:S13]  /*0b80*/  ELECT P0, URZ, PT ;  /* 0x0000000000ff782f */ /* 0x000fda0003800000 */
[----:B-1----:R-:W-:-:S04]  /*0b90*/  @P0 MOV R0, 0xc800 ;  /* 0x0000c80000000802 */ /* 0x002fc80000000f00 */
[----:B------:R2:W-:Y:S03]  /*0ba0*/  @P0 SYNCS.ARRIVE.TRANS64 RZ, [UR25], R0 ;  /* 0x00000000ffff09a7 */ /* 0x0005e60008000019 */
.L_x_11:
[----:B------:R-:W-:Y:S01]  /*0bb0*/  ULEA UR24, UR39, UR37, 0xe ;  /* 0x0000002527187291 */ /* 0x000fe2000f8e70ff */
[----:B------:R-:W-:Y:S01]  /*0bc0*/  PLOP3.LUT P1, PT, PT, PT, PT, 0x80, 0x8 ;  /* 0x000000000008781c */ /* 0x000fe20003f2f070 */
[----:B------:R-:W-:Y:S02]  /*0bd0*/  ULEA UR4, UR39, UR37, 0xd ;  /* 0x0000002527047291 */ /* 0x000fe4000f8e68ff */
[----:B------:R-:W-:Y:S02]  /*0be0*/  USHF.L.U32 UR16, UR39, 0x9, URZ ;  /* 0x0000000927107899 */ /* 0x000fe400080006ff */
[----:B------:R-:W-:Y:S02]  /*0bf0*/  UIADD3 UR39, UPT, UPT, UR39, 0x1, URZ ;  /* 0x0000000127277890 */ /* 0x000fe4000fffe0ff */
[----:B------:R-:W-:Y:S02]  /*0c00*/  UISETP.GT.U32.AND UP0, UPT, UR20, 0x1e, UPT ;  /* 0x0000001e1400788c */ /* 0x000fe4000bf04070 */
[----:B------:R-:W-:-:S02]  /*0c10*/  UISETP.NE.AND UP1, UPT, UR39, 0x5, UPT ;  /* 0x000000052700788c */ /* 0x000fc4000bf25270 */
[----:B------:R-:W-:Y:S02]  /*0c20*/  ULEA UR8, UR28, UR16, 0x8 ;  /* 0x000000101c087291 */ /* 0x000fe4000f8e40ff */
[----:B------:R-:W-:Y:S01]  /*0c30*/  USEL UR6, URZ, 0x1, UP1 ;  /* 0x00000001ff067887 */ /* 0x000fe20008800000 */
[----:B------:R-:W-:Y:S01]  /*0c40*/  PLOP3.LUT P0, PT, PT, PT, UP0, 0x80, 0x8 ;  /* 0x000000000008781c */ /* 0x000fe20003f0f008 */
[----:B------:R-:W-:Y:S02]  /*0c50*/  USHF.L.U32 UR26, UR20, 0x7, URZ ;  /* 0x00000007141a7899 */ /* 0x000fe400080006ff */
[----:B------:R-:W-:Y:S02]  /*0c60*/  ULOP3.LUT UR40, UR40, UR6, URZ, 0x3c, !UPT ;  /* 0x0000000628287292 */ /* 0x000fe4000f8e3cff */
[----:B------:R-:W-:Y:S02]  /*0c70*/  ULOP3.LUT UR25, UR25, 0xfefffff8, URZ, 0xc0, !UPT ;  /* 0xfefffff819197892 */ /* 0x000fe4000f8ec0ff */
[----:B------:R-:W-:-:S02]  /*0c80*/  UIADD3 UR24, UPT, UPT, UR24, 0x14400, URZ ;  /* 0x0001440018187890 */ /* 0x000fc4000fffe0ff */
[----:B------:R-:W-:Y:S02]  /*0c90*/  USEL UR39, UR39, URZ, UP1 ;  /* 0x000000ff27277287 */ /* 0x000fe40008800000 */
[----:B------:R-:W-:Y:S02]  /*0ca0*/  UIADD3 UR4, UPT, UPT, UR4, 0x28400, URZ ;  /* 0x0002840004047890 */ /* 0x000fe4000fffe0ff */
[----:B------:R-:W-:Y:S02]  /*0cb0*/  UIADD3 UR16, UPT, UPT, UR37, 0x32400, UR16 ;  /* 0x0003240025107890 */ /* 0x000fe4000fffe010 */
[----:B------:R-:W-:Y:S01]  /*0cc0*/  UIADD3 UR8, UPT, UPT, UR37, 0x33000, UR8 ;  /* 0x0003300025087890 */ /* 0x000fe2000fffe008 */
[----:B------:R-:W-:Y:S01]  /*0cd0*/  UTMALDG.2D.2CTA [UR24], [UR48], desc[URZ] ;  /* 0x0000ff18300075b4 */ /* 0x000fe20008209000 */
[----:B------:R-:W-:Y:S02]  /*0ce0*/  @!UP0 USHF.L.U32 UR35, UR40, 0x1f, URZ ;  /* 0x0000001f28238899 */ /* 0x000fe400080006ff */
[----:B------:R-:W-:Y:S01]  /*0cf0*/  @!UP0 ULEA UR36, UR39, UR37, 0x3 ;  /* 0x0000002527248291 */ /* 0x000fe2000f8e18ff */
[----:B------:R-:W-:Y:S01]  /*0d00*/  UMOV UR5, UR25 ;  /* 0x0000001900057c82 */ /* 0x000fe20008000000 */
[----:B------:R-:W-:Y:S01]  /*0d10*/  UMOV UR6, UR26 ;  /* 0x0000001a00067c82 */ /* 0x000fe20008000000 */
[----:B------:R-:W-:Y:S01]  /*0d20*/  UMOV UR17, UR25 ;  /* 0x0000001900117c82 */ /* 0x000fe20008000000 */
[----:B-12---:R-:W-:Y:S01]  /*0d30*/  IMAD.U32 R0, RZ, RZ, UR35 ;  /* 0x00000023ff007e24 */ /* 0x006fe2000f8e00ff */
[----:B------:R-:W-:Y:S01]  /*0d40*/  UMOV UR34, 0x30000 ;  /* 0x0003000000227882 */ /* 0x000fe20000000000 */
[----:B------:R-:W-:Y:S01]  /*0d50*/  UMOV UR12, UR20 ;  /* 0x00000014000c7c82 */ /* 0x000fe20008000000 */
[----:B------:R-:W-:Y:S01]  /*0d60*/  UMOV UR9, UR25 ;  /* 0x0000001900097c82 */ /* 0x000fe20008000000 */
[----:B------:R-:W-:Y:S01]  /*0d70*/  UTMALDG.2D.2CTA [UR4], [UR46], desc[URZ] ;  /* 0x0000ff042e0075b4 */ /* 0x000fe20008209000 */
[----:B------:R-:W-:-:S04]  /*0d80*/  UIADD3 UR35, UPT, UPT, UR20, 0x1, URZ ;  /* 0x0000000114237890 */ /* 0x000fc8000fffe0ff */
[----:B------:R-:W-:Y:S01]  /*0d90*/  UISETP.NE.AND UP0, UPT, UR35, 0x20, UPT ;  /* 0x000000202300788c */ /* 0x000fe2000bf05270 */
[----:B------:R1:W-:Y:S01]  /*0da0*/  UTMALDG.3D.2CTA [UR16], [UR44], desc[URZ] ;  /* 0x0000ff102c0075b4 */ /* 0x0003e20008211000 */
[----:B------:R3:W-:Y:S01]  /*0db0*/  UTMALDG.3D.MULTICAST.2CTA [UR8], [UR42], UR34, desc[URZ] ;  /* 0x0000ff082a0073b4 */ /* 0x0007e20008211822 */
[----:B------:R3:W4:Y:S01]  /*0dc0*/  @!P0 SYNCS.PHASECHK.TRANS64.TRYWAIT P1, [UR36+0x28], R0 ;  /* 0x00002800ff0085a7 */ /* 0x0007220008021124 */
[----:B-1----:R-:W-:-:S05]  /*0dd0*/  UMOV UR20, UR35 ;  /* 0x0000002300147c82 */ /* 0x002fca0008000000 */
[----:B------:R-:W-:Y:S05]  /*0de0*/  BRA.U UP0, `(.L_x_12) ;  /* 0xfffffffd00487547 */ /* 0x000fea000b83ffff */
[----:B------:R-:W1:Y:S01]  /*0df0*/  LDCU.64 UR4, c[0x0][0x6c0] ;  /* 0x0000d800ff0477ac */ /* 0x000e620008000a00 */
[----:B------:R-:W-:-:S04]  /*0e00*/  UIADD3 UR41, UPT, UPT, UR38, UR41, URZ ;  /* 0x0000002926297290 */ /* 0x000fc8000fffe0ff */
[----:B------:R-:W-:Y:S02]  /*0e10*/  UISETP.GE.AND UP0, UPT, UR41, 0x200, UPT ;  /* 0x000002002900788c */ /* 0x000fe4000bf06270 */
[----:B-1----:R-:W-:Y:S01]  /*0e20*/  UIMAD.WIDE.U32 UR6, UR41, UR5, URZ ;  /* 0x00000005290672a5 */ /* 0x002fe2000f8e00ff */
[----:B------:R-:W1:Y:S03]  /*0e30*/  LDCU UR5, c[0x0][0x6d0] ;  /* 0x0000da00ff0577ac */ /* 0x000e660008000800 */
[----:B------:R-:W-:-:S04]  /*0e40*/  UIADD3 UR6, UPT, UPT, UR41, -UR7, URZ ;  /* 0x8000000729067290 */ /* 0x000fc8000fffe0ff */
[----:B------:R-:W-:-:S04]  /*0e50*/  USHF.R.U32.HI UR6, URZ, UR23, UR6 ;  /* 0x00000017ff067299 */ /* 0x000fc80008011606 */
[----:B------:R-:W-:-:S04]  /*0e60*/  UIADD3 UR6, UPT, UPT, UR7, UR6, URZ ;  /* 0x0000000607067290 */ /* 0x000fc8000fffe0ff */
[----:B------:R-:W-:-:S04]  /*0e70*/  USHF.R.U32.HI UR6, URZ, UR22, UR6 ;  /* 0x00000016ff067299 */ /* 0x000fc80008011606 */
[----:B------:R-:W-:-:S04]  /*0e80*/  UIADD3 UR6, UPT, UPT, -UR6, URZ, URZ ;  /* 0x000000ff06067290 */ /* 0x000fc8000fffe1ff */
[----:B------:R-:W-:-:S04]  /*0e90*/  UIMAD UR6, UR4, UR6, UR41 ;  /* 0x00000006040672a4 */ /* 0x000fc8000f8e0229 */
[----:B-1-3--:R-:W-:Y:S01]  /*0ea0*/  UIMAD.WIDE.U32 UR8, UR6, UR5, URZ ;  /* 0x00000005060872a5 */ /* 0x00afe2000f8e00ff */
[----:B------:R-:W1:Y:S03]  /*0eb0*/  LDCU.64 UR4, c[0x0][0x6d8] ;  /* 0x0000db00ff0477ac */ /* 0x000e660008000a00 */
[----:B------:R-:W-:-:S04]  /*0ec0*/  UIADD3 UR7, UPT, UPT, UR6, -UR9, URZ ;  /* 0x8000000906077290 */ /* 0x000fc8000fffe0ff */
[----:B------:R-:W-:-:S04]  /*0ed0*/  USHF.R.U32.HI UR7, URZ, UR21, UR7 ;  /* 0x00000015ff077299 */ /* 0x000fc80008011607 */
[----:B------:R-:W-:-:S04]  /*0ee0*/  UIADD3 UR7, UPT, UPT, UR9, UR7, URZ ;  /* 0x0000000709077290 */ /* 0x000fc8000fffe0ff */
[----:B------:R-:W-:-:S04]  /*0ef0*/  USHF.R.U32.HI UR11, URZ, UR15, UR7 ;  /* 0x0000000fff0b7299 */ /* 0x000fc80008011607 */
[----:B-1----:R-:W-:Y:S02]  /*0f00*/  UIMAD.WIDE.U32 UR8, UR11, UR5, URZ ;  /* 0x000000050b0872a5 */ /* 0x002fe4000f8e00ff */
[----:B------:R-:W-:Y:S02]  /*0f10*/  UIADD3 UR8, UPT, UPT, -UR11, URZ, URZ ;  /* 0x000000ff0b087290 */ /* 0x000fe4000fffe1ff */
[----:B------:R-:W-:Y:S01]  /*0f20*/  UIADD3 UR5, UPT, UPT, UR11, -UR9, URZ ;  /* 0x800000090b057290 */ /* 0x000fe2000fffe0ff */
[----:B------:R-:W1:Y:S03]  /*0f30*/  LDCU UR7, c[0x0][0x6cc] ;  /* 0x0000d980ff0777ac */ /* 0x000e660008000800 */
[----:B------:R-:W-:-:S04]  /*0f40*/  USHF.R.U32.HI UR5, URZ, UR14, UR5 ;  /* 0x0000000eff057299 */ /* 0x000fc80008011605 */
[----:B------:R-:W-:-:S04]  /*0f50*/  UIADD3 UR5, UPT, UPT, UR9, UR5, URZ ;  /* 0x0000000509057290 */ /* 0x000fc8000fffe0ff */
[----:B------:R-:W-:-:S04]  /*0f60*/  USHF.R.U32.HI UR5, URZ, UR13, UR5 ;  /* 0x0000000dff057299 */ /* 0x000fc80008011605 */
[----:B------:R-:W-:Y:S02]  /*0f70*/  UIADD3 UR5, UPT, UPT, -UR5, URZ, URZ ;  /* 0x000000ff05057290 */ /* 0x000fe4000fffe1ff */
[----:B-1----:R-:W-:Y:S02]  /*0f80*/  UIMAD UR6, UR7, UR8, UR6 ;  /* 0x00000008070672a4 */ /* 0x002fe4000f8e0206 */
[----:B------:R-:W-:Y:S01]  /*0f90*/  UIMAD UR11, UR4, UR5, UR11 ;  /* 0x00000005040b72a4 */ /* 0x000fe2000f8e020b */
[----:B------:R-:W-:Y:S11]  /*0fa0*/  BRA.U !UP0, `(.L_x_13) ;  /* 0xfffffff908647547 */ /* 0x000ff6000b83ffff */
.L_x_8:
[----:B------:R-:W-:Y:S01]  /*0fb0*/  UIADD3 UR5, UPT, UPT, UR39, 0x2, URZ ;  /* 0x0000000227057890 */ /* 0x000fe2000fffe0ff */
[----:B------:R-:W5:Y:S01]  /*0fc0*/  S2UR UR12, SR_CgaCtaId ;  /* 0x00000000000c79c3 */ /* 0x000f620000008800 */
[----:B------:R-:W-:-:S04]  /*0fd0*/  UISETP.NE.AND UP0, UPT, UR39, 0x4, UPT ;  /* 0x000000042700788c */ /* 0x000fc8000bf05270 */
[----:B------:R-:W-:-:S04]  /*0fe0*/  USEL UR5, UR5, 0x1, UP0 ;  /* 0x0000000105057887 */ /* 0x000fc80008000000 */
[----:B------:R-:W-:Y:S02]  /*0ff0*/  UIADD3 UR4, UPT, UPT, UR5, 0x1, URZ ;  /* 0x0000000105047890 */ /* 0x000fe4000fffe0ff */
[----:B------:R-:W-:-:S04]  /*1000*/  UISETP.NE.AND UP1, UPT, UR5, 0x5, UPT ;  /* 0x000000050500788c */ /* 0x000fc8000bf25270 */
[----:B------:R-:W-:Y:S02]  /*1010*/  USEL UR4, UR4, 0x1, UP1 ;  /* 0x0000000104047887 */ /* 0x000fe40008800000 */
[----:B------:R-:W-:Y:S02]  /*1020*/  UISETP.EQ.XOR UP1, UPT, UR39, 0x4, !UP1 ;  /* 0x000000042700788c */ /* 0x000fe4000cf22a70 */
[----:B------:R-:W-:Y:S02]  /*1030*/  UIADD3 UR6, UPT, UPT, UR4, 0x1, URZ ;  /* 0x0000000104067890 */ /* 0x000fe4000fffe0ff */
[----:B------:R-:W-:Y:S02]  /*1040*/  UISETP.NE.AND UP0, UPT, UR4, 0x5, UPT ;  /* 0x000000050400788c */ /* 0x000fe4000bf05270 */
[----:B------:R-:W-:Y:S02]  /*1050*/  UISETP.EQ.XOR UP1, UPT, UR4, 0x5, UP1 ;  /* 0x000000050400788c */ /* 0x000fe40008f22a70 */
[----:B------:R-:W-:Y:S01]  /*1060*/  USEL UR6, UR6, 0x1, UP0 ;  /* 0x0000000106067887 */ /* 0x000fe20008000000 */
[----:B------:R-:W-:-:S03]  /*1070*/  UMOV UR4, 0x400 ;  /* 0x0000040000047882 */ /* 0x000fc60000000000 */
[----:B------:R-:W-:Y:S02]  /*1080*/  UISETP.EQ.XOR UP1, UPT, UR6, 0x5, UP1 ;  /* 0x000000050600788c */ /* 0x000fe40008f22a70 */
[----:B------:R-:W-:Y:S02]  /*1090*/  UISETP.NE.AND UP0, UPT, UR6, 0x5, UPT ;  /* 0x000000050600788c */ /* 0x000fe4000bf05270 */
[----:B------:R-:W-:Y:S02]  /*10a0*/  USEL UR5, URZ, 0x1, !UP1 ;  /* 0x00000001ff057887 */ /* 0x000fe4000c800000 */
[----:B-----5:R-:W-:Y:S02]  /*10b0*/  ULEA UR4, UR12, UR4, 0x18 ;  /* 0x000000040c047291 */ /* 0x020fe4000f8ec0ff */
[----:B------:R-:W-:Y:S02]  /*10c0*/  ULOP3.LUT UR5, UR40, UR5, URZ, 0x3c, !UPT ;  /* 0x0000000528057292 */ /* 0x000fe4000f8e3cff */
[----:B------:R-:W-:-:S02]  /*10d0*/  USEL UR6, UR6, URZ, UP0 ;  /* 0x000000ff06067287 */ /* 0x000fc40008000000 */
[----:B------:R-:W-:Y:S02]  /*10e0*/  USHF.L.U32 UR5, UR5, 0x1f, URZ ;  /* 0x0000001f05057899 */ /* 0x000fe400080006ff */
[----:B------:R-:W-:Y:S02]  /*10f0*/  ULEA UR4, UR6, UR4, 0x3 ;  /* 0x0000000406047291 */ /* 0x000fe4000f8e18ff */
[----:B------:R-:W-:Y:S02]  /*1100*/  UISETP.NE.AND UP0, UPT, UR32, URZ, UPT ;  /* 0x000000ff2000728c */ /* 0x000fe4000bf05270 */
[----:B------:R-:W-:-:S05]  /*1110*/  MOV R0, UR5 ;  /* 0x0000000500007c02 */ /* 0x000fca0008000f00 */
[----:B------:R-:W5:Y:S02]  /*1120*/  SYNCS.PHASECHK.TRANS64.TRYWAIT P0, [UR4+0x28], R0 ;  /* 0x00002800ff0075a7 */ /* 0x000f640008001104 */
[----:B-----5:R-:W-:Y:S05]  /*1130*/  @!P0 BRA `(.L_x_14) ;  /* 0x0000003800588947 */ /* 0x020fea0003800000 */
.L_x_56:
[----:B------:R-:W-:Y:S05]  /*1140*/  BRA.U UP0, `(.L_x_7) ;  /* 0x00000001000c7547 */ /* 0x000fea000b800000 */
[----:B------:R-:W-:-:S13]  /*1150*/  ELECT P0, URZ, PT ;  /* 0x0000000000ff782f */ /* 0x000fda0003800000 */
[----:B-----5:R-:W-:-:S04]  /*1160*/  @P0 MOV R0, 0xc800 ;  /* 0x0000c80000000802 */ /* 0x020fc80000000f00 */
[----:B------:R5:W-:Y:S03]  /*1170*/  @P0 SYNCS.ARRIVE.TRANS64 RZ, [UR4], R0 ;  /* 0x00000000ffff09a7 */ /* 0x000be60008000004 */
.L_x_7:
[----:B------:R-:W-:-:S09]  /*1180*/  UISETP.NE.AND UP0, UPT, UR33, 0x4, UPT ;  /* 0x000000042100788c */ /* 0x000fd2000bf05270 */
[----:B------:R-:W-:Y:S05]  /*1190*/  BRA.U UP0, `(.L_x_15) ;  /* 0x0000000900e07547 */ /* 0x000fea000b800000 */
[----:B------:R-:W5:Y:S01]  /*11a0*/  S2UR UR27, SR_CTAID.Z ;  /* 0x00000000001b79c3 */ /* 0x000f620000002700 */
[----:B------:R-:W-:Y:S01]  /*11b0*/  NOP ;  /* 0x0000000000007918 */ /* 0x000fe20000000000 */
[----:B------:R-:W-:Y:S01]  /*11c0*/  HFMA2 R6, -RZ, RZ, 0, 5.9604644775390625e-08 ;  /* 0x00000001ff067431 */ /* 0x000fe200000001ff */
[----:B------:R-:W-:Y:S01]  /*11d0*/  MOV R5, 0x1 ;  /* 0x0000000100057802 */ /* 0x000fe20000000f00 */
[----:B------:R-:W-:Y:S02]  /*11e0*/  UMOV UR4, 0x400 ;  /* 0x0000040000047882 */ /* 0x000fe40000000000 */
[----:B------:R-:W-:Y:S02]  /*11f0*/  ULEA UR12, UR12, UR4, 0x18 ;  /* 0x000000040c0c7291 */ /* 0x000fe4000f8ec0ff */
[----:B-----5:R-:W-:Y:S01]  /*1200*/  UISETP.GT.U32.AND UP0, UPT, UR27, 0x1ff, UPT ;  /* 0x000001ff1b00788c */ /* 0x020fe2000bf04070 */
[----:B------:R-:W-:Y:S08]  /*1210*/  BAR.SYNC.DEFER_BLOCKING 0x2, 0xa0 ;  /* 0x0082800000007b1d */ /* 0x000ff00000010000 */
[----:B------:R-:W-:Y:S05]  /*1220*/  BRA.U UP0, `(.L_x_16) ;  /* 0x0000000900687547 */ /* 0x000fea000b800000 */
[----:B------:R-:W5:Y:S01]  /*1230*/  LDS R0, [UR12+0x78] ;  /* 0x0000780cff007984 */ /* 0x000f620008000800 */
[----:B------:R-:W4:Y:S01]  /*1240*/  LDCU UR6, c[0x0][0x374] ;  /* 0x00006e80ff0677ac */ /* 0x000f220008000800 */
[----:B------:R-:W-:Y:S01]  /*1250*/  MOV R5, 0x1 ;  /* 0x0000000100057802 */ /* 0x000fe20000000f00 */
[----:B------:R-:W4:Y:S01]  /*1260*/  LDCU UR16, c[0x0][0x370] ;  /* 0x00006e00ff1077ac */ /* 0x000f220008000800 */
[----:B------:R-:W3:Y:S01]  /*1270*/  LDCU UR40, c[0x0][0x378] ;  /* 0x00006f00ff2877ac */ /* 0x000ee20008000800 */
[----:B------:R-:W-:Y:S01]  /*1280*/  ULOP3.LUT UR4, UR28, 0x1, URZ, 0x3c, !UPT ;  /* 0x000000011c047892 */ /* 0x000fe2000f8e3cff */
[----:B------:R-:W-:Y:S01]  /*1290*/  UMOV UR34, 0x1 ;  /* 0x0000000100227882 */ /* 0x000fe20000000000 */
[----:B------:R-:W-:Y:S02]  /*12a0*/  UMOV UR42, 0x10a02000 ;  /* 0x10a02000002a7882 */ /* 0x000fe40000000000 */
[----:B------:R-:W-:Y:S02]  /*12b0*/  USHF.L.U32 UR4, UR34, UR4, URZ ;  /* 0x0000000422047299 */ /* 0x000fe400080006ff */
[----:B------:R-:W-:-:S02]  /*12c0*/  USHF.L.U32 UR34, UR34, UR28, URZ ;  /* 0x0000001c22227299 */ /* 0x000fc400080006ff */
[----:B------:R-:W-:Y:S02]  /*12d0*/  USEL UR5, URZ, 0x4000, UP6 ;  /* 0x00004000ff057887 */ /* 0x000fe4000b000000 */
[----:B----4-:R-:W-:Y:S02]  /*12e0*/  UIMAD UR16, UR6, UR16, URZ ;  /* 0x00000010061072a4 */ /* 0x010fe4000f8e02ff */
[----:B------:R-:W-:Y:S02]  /*12f0*/  USEL UR42, UR42, 0x10a00000, !UP5 ;  /* 0x10a000002a2a7887 */ /* 0x000fe4000e800000 */
[----:B------:R-:W-:Y:S02]  /*1300*/  ULOP3.LUT UR34, UR4, 0xffff, UR34, 0xc8, !UPT ;  /* 0x0000ffff04227892 */ /* 0x000fe4000f8ec822 */
[----:B------:R-:W-:Y:S02]  /*1310*/  UIADD3 UR42, UPT, UPT, UR5, UR42, URZ ;  /* 0x0000002a052a7290 */ /* 0x000fe4000fffe0ff */
[----:B---3--:R-:W-:-:S02]  /*1320*/  UIMAD UR40, UR16, UR40, URZ ;  /* 0x00000028102872a4 */ /* 0x008fc4000f8e02ff */
[----:B------:R-:W-:Y:S02]  /*1330*/  UIADD3 UR19, UPT, UPT, UR12, 0x33000, URZ ;  /* 0x000330000c137890 */ /* 0x000fe4000fffe0ff */
[----:B------:R-:W-:Y:S02]  /*1340*/  UIADD3 UR20, UPT, UPT, UR12, 0x32400, URZ ;  /* 0x000324000c147890 */ /* 0x000fe4000fffe0ff */
[----:B------:R-:W-:Y:S02]  /*1350*/  UIADD3 UR24, UPT, UPT, UR12, 0x14400, URZ ;  /* 0x000144000c187890 */ /* 0x000fe4000fffe0ff */
[----:B------:R-:W-:Y:S01]  /*1360*/  UIADD3 UR25, UPT, UPT, UR12, 0x28400, URZ ;  /* 0x000284000c197890 */ /* 0x000fe2000fffe0ff */
[----:B-----5:R-:W-:Y:S01]  /*1370*/  R2UR UR41, R0 ;  /* 0x00000000002972ca */ /* 0x020fe200000e0000 */
[----:B------:R-:W-:Y:S02]  /*1380*/  USHF.R.U32.HI UR19, URZ, 0x4, UR19 ;  /* 0x00000004ff137899 */ /* 0x000fe40008011613 */
[----:B------:R-:W-:-:S02]  /*1390*/  USHF.R.U32.HI UR20, URZ, 0x4, UR20 ;  /* 0x00000004ff147899 */ /* 0x000fc40008011614 */
[----:B------:R-:W-:Y:S02]  /*13a0*/  USHF.R.U32.HI UR24, URZ, 0x4, UR24 ;  /* 0x00000004ff187899 */ /* 0x000fe40008011618 */
[----:B------:R-:W-:Y:S02]  /*13b0*/  USHF.R.U32.HI UR25, URZ, 0x4, UR25 ;  /* 0x00000004ff197899 */ /* 0x000fe40008011619 */
[----:B------:R-:W-:Y:S02]  /*13c0*/  ULOP3.LUT UR19, UR19, 0x3fc0, URZ, 0xc0, !UPT ;  /* 0x00003fc013137892 */ /* 0x000fe4000f8ec0ff */
[----:B------:R-:W-:Y:S02]  /*13d0*/  ULOP3.LUT UR20, UR20, 0x3fc0, URZ, 0xc0, !UPT ;  /* 0x00003fc014147892 */ /* 0x000fe4000f8ec0ff */
[----:B------:R-:W-:Y:S02]  /*13e0*/  UIADD3 UR10, UPT, UPT, UR41, 0x100, URZ ;  /* 0x00000100290a7890 */ /* 0x000fe4000fffe0ff */
[----:B------:R-:W-:-:S02]  /*13f0*/  UIADD3 UR8, UPT, UPT, UR41, 0x40000100, URZ ;  /* 0x4000010029087890 */ /* 0x000fc4000fffe0ff */
[----:B------:R-:W-:Y:S02]  /*1400*/  UIADD3 UR6, UPT, UPT, UR41, -0x7fffff00, URZ ;  /* 0x8000010029067890 */ /* 0x000fe4000fffe0ff */
[----:B------:R-:W-:Y:S02]  /*1410*/  UIADD3 UR4, UPT, UPT, UR41, -0x3fffff00, URZ ;  /* 0xc000010029047890 */ /* 0x000fe4000fffe0ff */
[----:B------:R-:W-:Y:S02]  /*1420*/  UIADD3 UR11, UPT, UPT, UR41, 0x104, URZ ;  /* 0x00000104290b7890 */ /* 0x000fe4000fffe0ff */
[----:B------:R-:W-:Y:S02]  /*1430*/  UIADD3 UR9, UPT, UPT, UR41, 0x40000104, URZ ;  /* 0x4000010429097890 */ /* 0x000fe4000fffe0ff */
[----:B------:R-:W-:Y:S02]  /*1440*/  UIADD3 UR7, UPT, UPT, UR41, -0x7ffffefc, URZ ;  /* 0x8000010429077890 */ /* 0x000fe4000fffe0ff */
[----:B------:R-:W-:-:S02]  /*1450*/  USHF.R.U32.HI UR26, URZ, 0x1, UR10 ;  /* 0x00000001ff1a7899 */ /* 0x000fc4000801160a */
[----:B------:R-:W-:Y:S02]  /*1460*/  USHF.R.U32.HI UR18, URZ, 0x1, UR8 ;  /* 0x00000001ff127899 */ /* 0x000fe40008011608 */
[----:B------:R-:W-:Y:S02]  /*1470*/  USHF.R.U32.HI UR17, URZ, 0x1, UR6 ;  /* 0x00000001ff117899 */ /* 0x000fe40008011606 */
[----:B------:R-:W-:Y:S02]  /*1480*/  UIADD3 UR5, UPT, UPT, UR41, -0x3ffffefc, URZ ;  /* 0xc000010429057890 */ /* 0x000fe4000fffe0ff */
[----:B------:R-:W-:Y:S02]  /*1490*/  USHF.R.U32.HI UR16, URZ, 0x1, UR4 ;  /* 0x00000001ff107899 */ /* 0x000fe40008011604 */
[----:B------:R-:W-:Y:S02]  /*14a0*/  USHF.R.U32.HI UR60, URZ, 0x1a, UR11 ;  /* 0x0000001aff3c7899 */ /* 0x000fe4000801160b */
[----:B------:R-:W-:-:S02]  /*14b0*/  USHF.R.U32.HI UR54, URZ, 0x1a, UR9 ;  /* 0x0000001aff367899 */ /* 0x000fc40008011609 */
[----:B------:R-:W-:Y:S02]  /*14c0*/  USHF.R.U32.HI UR48, URZ, 0x1a, UR7 ;  /* 0x0000001aff307899 */ /* 0x000fe40008011607 */
[----:B------:R-:W-:Y:S02]  /*14d0*/  ULOP3.LUT UR26, UR26, 0x60000000, URZ, 0xc0, !UPT ;  /* 0x600000001a1a7892 */ /* 0x000fe4000f8ec0ff */
[----:B------:R-:W-:Y:S02]  /*14e0*/  ULOP3.LUT UR18, UR18, 0x60000000, URZ, 0xc0, !UPT ;  /* 0x6000000012127892 */ /* 0x000fe4000f8ec0ff */
[----:B------:R-:W-:Y:S02]  /*14f0*/  ULOP3.LUT UR17, UR17, 0x60000000, URZ, 0xc0, !UPT ;  /* 0x6000000011117892 */ /* 0x000fe4000f8ec0ff */
[----:B------:R-:W-:Y:S02]  /*1500*/  USHF.R.U32.HI UR43, URZ, 0x1a, UR5 ;  /* 0x0000001aff2b7899 */ /* 0x000fe40008011605 */
[----:B------:R-:W-:-:S02]  /*1510*/  ULOP3.LUT UR16, UR16, 0x60000000, URZ, 0xc0, !UPT ;  /* 0x6000000010107892 */ /* 0x000fc4000f8ec0ff */
[----:B------:R-:W-:Y:S02]  /*1520*/  ULOP3.LUT UR60, UR26, 0x30, UR60, 0xf8, !UPT ;  /* 0x000000301a3c7892 */ /* 0x000fe4000f8ef83c */
[----:B------:R-:W-:Y:S02]  /*1530*/  ULOP3.LUT UR54, UR18, 0x30, UR54, 0xf8, !UPT ;  /* 0x0000003012367892 */ /* 0x000fe4000f8ef836 */
[----:B------:R-:W-:Y:S02]  /*1540*/  ULOP3.LUT UR48, UR17, 0x30, UR48, 0xf8, !UPT ;  /* 0x0000003011307892 */ /* 0x000fe4000f8ef830 */
[----:B------:R-:W-:Y:S02]  /*1550*/  ULOP3.LUT UR43, UR16, 0x30, UR43, 0xf8, !UPT ;  /* 0x00000030102b7892 */ /* 0x000fe4000f8ef82b */
[----:B------:R-:W-:Y:S02]  /*1560*/  ULOP3.LUT UR24, UR24, 0x3fc0, URZ, 0xc0, !UPT ;  /* 0x00003fc018187892 */ /* 0x000fe4000f8ec0ff */
[----:B------:R-:W-:-:S02]  /*1570*/  ULOP3.LUT UR25, UR25, 0x3fc0, URZ, 0xc0, !UPT ;  /* 0x00003fc019197892 */ /* 0x000fc4000f8ec0ff */
[----:B------:R-:W-:Y:S02]  /*1580*/  ULEA.HI UR40, UR40, UR40, URZ, 0x1 ;  /* 0x0000002828287291 */ /* 0x000fe4000f8f08ff */
[----:B------:R-:W-:Y:S02]  /*1590*/  ULOP3.LUT UR61, UR60, UR42, URZ, 0xfc, !UPT ;  /* 0x0000002a3c3d7292 */ /* 0x000fe4000f8efcff */
[----:B------:R-:W-:Y:S02]  /*15a0*/  ULOP3.LUT UR55, UR54, UR42, URZ, 0xfc, !UPT ;  /* 0x0000002a36377292 */ /* 0x000fe4000f8efcff */
[----:B------:R-:W-:Y:S02]  /*15b0*/  ULOP3.LUT UR49, UR48, UR42, URZ, 0xfc, !UPT ;  /* 0x0000002a30317292 */ /* 0x000fe4000f8efcff */
[----:B------:R-:W-:Y:S02]  /*15c0*/  ULOP3.LUT UR43, UR43, UR42, URZ, 0xfc, !UPT ;  /* 0x0000002a2b2b7292 */ /* 0x000fe4000f8efcff */
[----:B------:R-:W-:-:S02]  /*15d0*/  UISETP.NE.AND UP0, UPT, UR32, URZ, UPT ;  /* 0x000000ff2000728c */ /* 0x000fc4000bf05270 */
[----:B------:R-:W-:Y:S02]  /*15e0*/  ULOP3.LUT UR19, UR19, 0x10000, URZ, 0xfc, !UPT ;  /* 0x0001000013137892 */ /* 0x000fe4000f8efcff */
[----:B------:R-:W-:Y:S02]  /*15f0*/  ULOP3.LUT UR20, UR20, 0x10000, URZ, 0xfc, !UPT ;  /* 0x0001000014147892 */ /* 0x000fe4000f8efcff */
[----:B------:R-:W-:Y:S02]  /*1600*/  ULOP3.LUT UR24, UR24, 0x10000, URZ, 0xfc, !UPT ;  /* 0x0001000018187892 */ /* 0x000fe4000f8efcff */
[----:B------:R-:W-:Y:S02]  /*1610*/  ULOP3.LUT UR25, UR25, 0x10000, URZ, 0xfc, !UPT ;  /* 0x0001000019197892 */ /* 0x000fe4000f8efcff */
[----:B------:R-:W-:Y:S02]  /*1620*/  USHF.R.S32.HI UR40, URZ, 0x1, UR40 ;  /* 0x00000001ff287899 */ /* 0x000fe40008011428 */
[----:B------:R-:W-:Y:S01]  /*1630*/  UISETP.NE.AND UP1, UPT, UR32, URZ, UPT ;  /* 0x000000ff2000728c */ /* 0x000fe2000bf25270 */
[----:B------:R-:W-:Y:S01]  /*1640*/  UMOV UR39, URZ ;  /* 0x000000ff00277c82 */ /* 0x000fe20008000000 */
[----:B------:R-:W-:Y:S01]  /*1650*/  UMOV UR38, URZ ;  /* 0x000000ff00267c82 */ /* 0x000fe20008000000 */
[----:B------:R-:W-:Y:S01]  /*1660*/  UMOV UR37, URZ ;  /* 0x000000ff00257c82 */ /* 0x000fe20008000000 */
[----:B------:R-:W-:Y:S01]  /*1670*/  UMOV UR60, URZ ;  /* 0x000000ff003c7c82 */ /* 0x000fe20008000000 */
[----:B------:R-:W-:Y:S01]  /*1680*/  UMOV UR54, URZ ;  /* 0x000000ff00367c82 */ /* 0x000fe20008000000 */
[----:B------:R-:W-:Y:S01]  /*1690*/  UMOV UR48, URZ ;  /* 0x000000ff00307c82 */ /* 0x000fe20008000000 */
[----:B------:R-:W-:-:S05]  /*16a0*/  UMOV UR42, URZ ;  /* 0x000000ff002a7c82 */ /* 0x000fca0008000000 */
.L_x_24:
[----:B---3--:R-:W-:Y:S01]  /*16b0*/  PLOP3.LUT P1, PT, PT, PT, PT, 0x80, 0x8 ;  /* 0x000000000008781c */ /* 0x008fe20003f2f070 */
[----:B------:R-:W-:Y:S02]  /*16c0*/  ULEA UR18, UR39, UR41, 0x7 ;  /* 0x0000002927127291 */ /* 0x000fe4000f8e38ff */
[----:B------:R-:W-:Y:S02]  /*16d0*/  UIADD3 UR27, UPT, UPT, UR40, UR27, URZ ;  /* 0x0000001b281b7290 */ /* 0x000fe4000fffe0ff */
[----:B------:R-:W-:Y:S02]  /*16e0*/  UPLOP3.LUT UP4, UPT, UPT, UPT, UPT, 0x40, 0x4 ;  /* 0x000000000004789c */ /* 0x000fe40003f8e870 */
[----:B------:R-:W-:Y:S01]  /*16f0*/  ULEA UR17, UR39, UR12, 0x3 ;  /* 0x0000000c27117291 */ /* 0x000fe2000f8e18ff */
[----:B-----5:R-:W-:Y:S11]  /*1700*/  BRA.U UP0, `(.L_x_17) ;  /* 0x00000001001c7547 */ /* 0x020ff6000b800000 */
[----:B------:R-:W-:Y:S01]  /*1710*/  USHF.L.U32 UR16, UR38, 0x1f, URZ ;  /* 0x0000001f26107899 */ /* 0x000fe200080006ff */
[----:B------:R-:W-:Y:S01]  /*1720*/  SHF.L.U32 R2, R5, 0x1f, RZ ;  /* 0x0000001f05027819 */ /* 0x000fe200000006ff */
[----:B------:R-:W-:-:S04]  /*1730*/  ULEA UR26, UR37, UR12, 0x3 ;  /* 0x0000000c251a7291 */ /* 0x000fc8000f8e18ff */
[----:B------:R-:W-:-:S05]  /*1740*/  MOV R0, UR16 ;  /* 0x0000001000007c02 */ /* 0x000fca0008000f00 */
[----:B------:R3:W4:Y:S01]  /*1750*/  SYNCS.PHASECHK.TRANS64.TRYWAIT P1, [UR26], R0 ;  /* 0x00000000ff0075a7 */ /* 0x000722000802111a */
[----:B------:R-:W5:Y:S02]  /*1760*/  SYNCS.PHASECHK.TRANS64.TRYWAIT P0, [UR17+0x60], R2 ;  /* 0x00006002ff0075a7 */ /* 0x000f640008001111 */
[----:B---345:R-:W-:Y:S05]  /*1770*/  @!P0 BRA `(.L_x_18) ;  /* 0x0000003000e88947 */ /* 0x038fea0003800000 */
.L_x_17:
[----:B------:R-:W-:-:S05]  /*1780*/  UMOV UR36, URZ ;  /* 0x000000ff00247c82 */ /* 0x000fca0008000000 */
.L_x_22:
[----:B---345:R-:W-:Y:S05]  /*1790*/  BRA.U UP0, `(.L_x_19) ;  /* 0x0000000100947547 */ /* 0x038fea000b800000 */
[----:B------:R-:W-:Y:S02]  /*17a0*/  USHF.L.U32 UR66, UR37, 0x5, URZ ;  /* 0x0000000525427899 */ /* 0x000fe400080006ff */
[----:B------:R-:W-:Y:S02]  /*17b0*/  ULEA UR64, UR37, UR25, 0x9 ;  /* 0x0000001925407291 */ /* 0x000fe4000f8e48ff */
[----:B------:R-:W-:Y:S02]  /*17c0*/  ULEA UR62, UR37, UR24, 0xa ;  /* 0x00000018253e7291 */ /* 0x000fe4000f8e50ff */
[----:B------:R-:W-:Y:S02]  /*17d0*/  ULEA UR16, UR37, UR12, 0x3 ;  /* 0x0000000c25107291 */ /* 0x000fe4000f8e18ff */
[----:B------:R-:W-:Y:S02]  /*17e0*/  UIADD3 UR68, UPT, UPT, UR66, UR20, URZ ;  /* 0x0000001442447290 */ /* 0x000fe4000fffe0ff */
[----:B------:R-:W-:Y:S02]  /*17f0*/  UIADD3 UR66, UPT, UPT, UR66, UR19, URZ ;  /* 0x0000001342427290 */ /* 0x000fe4000fffe0ff */
[----:B------:R-:W-:Y:S02]  /*1800*/  UIADD3 UR58, UPT, UPT, UR64, 0x2, URZ ;  /* 0x00000002403a7890 */ /* 0x000fe4000fffe0ff */
[----:B------:R-:W-:Y:S02]  /*1810*/  UIADD3 UR56, UPT, UPT, UR62, 0x2, URZ ;  /* 0x000000023e387890 */ /* 0x000fe4000fffe0ff */
[----:B------:R-:W-:Y:S02]  /*1820*/  UIADD3 UR52, UPT, UPT, UR64, 0x4, URZ ;  /* 0x0000000440347890 */ /* 0x000fe4000fffe0ff */
[----:B------:R-:W-:Y:S02]  /*1830*/  UIADD3 UR50, UPT, UPT, UR62, 0x4, URZ ;  /* 0x000000043e327890 */ /* 0x000fe4000fffe0ff */
[----:B------:R-:W-:Y:S02]  /*1840*/  UIADD3 UR46, UPT, UPT, UR64, 0x6, URZ ;  /* 0x00000006402e7890 */ /* 0x000fe4000fffe0ff */
[----:B------:R-:W-:Y:S02]  /*1850*/  UIADD3 UR44, UPT, UPT, UR62, 0x6, URZ ;  /* 0x000000063e2c7890 */ /* 0x000fe4000fffe0ff */
[----:B------:R-:W-:Y:S01]  /*1860*/  UIADD3 UR35, UPT, UPT, UR16, 0x28, URZ ;  /* 0x0000002810237890 */ /* 0x000fe2000fffe0ff */
[----:B------:R-:W-:Y:S01]  /*1870*/  UMOV UR65, 0x40004040 ;  /* 0x4000404000417882 */ /* 0x000fe20000000000 */
        /* <DEDUP_REMOVED lines=9> */
[----:B------:R-:W-:Y:S05]  /*1910*/  @P1 BRA `(.L_x_20) ;  /* 0x0000000000101947 */ /* 0x000fea0003800000 */
[----:B------:R-:W-:Y:S06]  /*1920*/  USHF.L.U32 UR26, UR38, 0x1f, URZ ;  /* 0x0000001f261a7899 */ /* 0x000fec00080006ff */
[----:B---3--:R-:W-:Y:S04]  /*1930*/  MOV R0, UR26 ;  /* 0x0000001a00007c02 */ /* 0x008fe80008000f00 */
[----:B------:R-:W3:Y:S02]  /*1940*/  SYNCS.PHASECHK.TRANS64.TRYWAIT P0, [UR16], R0 ;  /* 0x00000000ff0075a7 */ /* 0x000ee40008001110 */
[----:B---3--:R-:W-:Y:S05]  /*1950*/  @!P0 BRA `(.L_x_21) ;  /* 0x00000030008c8947 */ /* 0x008fea0003800000 */
.L_x_20:
[----:B------:R4:W-:Y:S01]  /*1960*/  UTCCP.T.S.2CTA.4x32dp128bit tmem[UR41+0x100], gdesc[UR68] ;  /* 0x00010044290079e7 */ /* 0x0009e20009300000 */
[----:B------:R4:W-:Y:S01]  /*1970*/  UTCCP.T.S.2CTA.4x32dp128bit tmem[UR41+0x104], gdesc[UR66] ;  /* 0x00010442290079e7 */ /* 0x0009e20009300000 */
[----:B------:R4:W-:Y:S01]  /*1980*/  UTCQMMA.2CTA gdesc[UR62], gdesc[UR64], tmem[UR18], tmem[UR60], idesc[UR61], tmem[UR10], UP4 ;  /* 0x000a3c403e007dea */ /* 0x0009e2000a200312 */
[----:B------:R4:W-:Y:S01]  /*1990*/  UTCQMMA.2CTA gdesc[UR56], gdesc[UR58], tmem[UR18], tmem[UR54], idesc[UR55], tmem[UR8], UPT ;  /* 0x0008363a38007dea */ /* 0x0009e2000ba00312 */
[----:B------:R4:W-:Y:S01]  /*19a0*/  UTCQMMA.2CTA gdesc[UR50], gdesc[UR52], tmem[UR18], tmem[UR48], idesc[UR49], tmem[UR6], UPT ;  /* 0x0006303432007dea */ /* 0x0009e2000ba00312 */
[----:B------:R-:W-:Y:S01]  /*19b0*/  UPLOP3.LUT UP4, UPT, UPT, UPT, UPT, 0x80, 0x8 ;  /* 0x000000000008789c */ /* 0x000fe20003f8f070 */
[----:B------:R4:W-:Y:S01]  /*19c0*/  UTCQMMA.2CTA gdesc[UR44], gdesc[UR46], tmem[UR18], tmem[UR42], idesc[UR43], tmem[UR4], UPT ;  /* 0x00042a2e2c007dea */ /* 0x0009e2000ba00312 */
[----:B------:R4:W-:Y:S01]  /*19d0*/  UTCBAR.2CTA.MULTICAST [UR35], URZ, UR34 ;  /* 0x000000ff230073e9 */ /* 0x0009e20008200822 */
[----:B------:R-:W-:Y:S02]  /*19e0*/  NOP ;  /* 0x0000000000007918 */ /* 0x000fe40000000000 */
.L_x_19:
[----:B------:R-:W-:Y:S01]  /*19f0*/  UIADD3 UR37, UPT, UPT, UR37, 0x1, URZ ;  /* 0x0000000125257890 */ /* 0x000fe2000fffe0ff */
[----:B------:R-:W-:Y:S01]  /*1a00*/  PLOP3.LUT P1, PT, PT, PT, PT, 0x80, 0x8 ;  /* 0x000000000008781c */ /* 0x000fe20003f2f070 */
[----:B------:R-:W-:Y:S02]  /*1a10*/  UISETP.GT.U32.AND UP3, UPT, UR36, 0x1e, UPT ;  /* 0x0000001e2400788c */ /* 0x000fe4000bf64070 */
[----:B------:R-:W-:Y:S02]  /*1a20*/  UISETP.NE.AND UP2, UPT, UR37, 0x5, UPT ;  /* 0x000000052500788c */ /* 0x000fe4000bf45270 */
[----:B------:R-:W-:Y:S02]  /*1a30*/  UISETP.NE.OR UP3, UPT, UR32, URZ, UP3 ;  /* 0x000000ff2000728c */ /* 0x000fe40009f65670 */
[----:B------:R-:W-:Y:S02]  /*1a40*/  USEL UR16, URZ, 0x1, UP2 ;  /* 0x00000001ff107887 */ /* 0x000fe40009000000 */
[----:B------:R-:W-:Y:S02]  /*1a50*/  USEL UR37, UR37, URZ, UP2 ;  /* 0x000000ff25257287 */ /* 0x000fe40009000000 */
[----:B------:R-:W-:Y:S01]  /*1a60*/  ULOP3.LUT UR38, UR38, UR16, URZ, 0x3c, !UPT ;  /* 0x0000001026267292 */ /* 0x000fe2000f8e3cff */
[----:B------:R-:W-:Y:S01]  /*1a70*/  PLOP3.LUT P0, PT, PT, PT, UP3, 0x80, 0x8 ;  /* 0x000000000008781c */ /* 0x000fe20003f0f038 */
[----:B------:R-:W-:Y:S03]  /*1a80*/  UIADD3 UR36, UPT, UPT, UR36, 0x1, URZ ;  /* 0x0000000124247890 */ /* 0x000fe6000fffe0ff */
[----:B------:R-:W-:Y:S02]  /*1a90*/  @!UP3 USHF.L.U32 UR16, UR38, 0x1f, URZ ;  /* 0x0000001f2610b899 */ /* 0x000fe400080006ff */
[----:B------:R-:W-:Y:S02]  /*1aa0*/  @!UP3 ULEA UR26, UR37, UR12, 0x3 ;  /* 0x0000000c251ab291 */ /* 0x000fe4000f8e18ff */
[----:B------:R-:W-:Y:S02]  /*1ab0*/  UISETP.NE.AND UP2, UPT, UR36, 0x20, UPT ;  /* 0x000000202400788c */ /* 0x000fe4000bf45270 */
[----:B---3--:R-:W-:Y:S05]  /*1ac0*/  IMAD.U32 R0, RZ, RZ, UR16 ;  /* 0x00000010ff007e24 */ /* 0x008fea000f8e00ff */
[----:B------:R5:W3:Y:S02]  /*1ad0*/  @!P0 SYNCS.PHASECHK.TRANS64.TRYWAIT P1, [UR26], R0 ;  /* 0x00000000ff0085a7 */ /* 0x000ae4000802111a */
[----:B------:R-:W-:Y:S05]  /*1ae0*/  BRA.U UP2, `(.L_x_22) ;  /* 0xfffffffd02287547 */ /* 0x000fea000b83ffff */
[----:B------:R-:W-:Y:S05]  /*1af0*/  BRA.U UP1, `(.L_x_23) ;  /* 0x0000000101107547 */ /* 0x000fea000b800000 */
[----:B------:R-:W-:Y:S01]  /*1b00*/  UIADD3 UR17, UPT, UPT, UR17, 0x50, URZ ;  /* 0x0000005011117890 */ /* 0x000fe2000fffe0ff */
[----:B------:R-:W-:-:S08]  /*1b10*/  UMOV UR16, 0x3 ;  /* 0x0000000300107882 */ /* 0x000fd00000000000 */
[----:B------:R4:W-:Y:S01]  /*1b20*/  UTCBAR.2CTA.MULTICAST [UR17], URZ, UR16 ;  /* 0x000000ff110073e9 */ /* 0x0009e20008200810 */
[----:B------:R-:W-:Y:S02]  /*1b30*/  NOP ;  /* 0x0000000000007918 */ /* 0x000fe40000000000 */
.L_x_23:
[----:B------:R-:W-:-:S04]  /*1b40*/  UIADD3 UR39, UPT, UPT, UR39, 0x1, URZ ;  /* 0x0000000127277890 */ /* 0x000fc8000fffe0ff */
[----:B------:R-:W-:-:S04]  /*1b50*/  UISETP.NE.AND UP2, UPT, UR39, 0x2, UPT ;  /* 0x000000022700788c */ /* 0x000fc8000bf45270 */
[----:B------:R-:W-:Y:S02]  /*1b60*/  USEL UR39, UR39, URZ, UP2 ;  /* 0x000000ff27277287 */ /* 0x000fe40009000000 */
[----:B----4-:R-:W-:Y:S02]  /*1b70*/  USEL UR16, URZ, 0x1, UP2 ;  /* 0x00000001ff107887 */ /* 0x010fe40009000000 */
[----:B------:R-:W-:-:S04]  /*1b80*/  UISETP.GE.AND UP2, UPT, UR27, 0x200, UPT ;  /* 0x000002001b00788c */ /* 0x000fc8000bf46270 */
[----:B------:R-:W-:-:S05]  /*1b90*/  LOP3.LUT R5, R5, UR16, RZ, 0x3c, !PT ;  /* 0x0000001005057c12 */ /* 0x000fca000f8e3cff */
[----:B------:R-:W-:Y:S05]  /*1ba0*/  BRA.U !UP2, `(.L_x_24) ;  /* 0xfffffff90ac07547 */ /* 0x000fea000b83ffff */
[----:B------:R-:W-:-:S06]  /*1bb0*/  UIADD3 UR39, UPT, UPT, UR39, 0x1, URZ ;  /* 0x0000000127277890 */ /* 0x000fcc000fffe0ff */
[----:B------:R-:W-:Y:S02]  /*1bc0*/  MOV R6, UR39 ;  /* 0x0000002700067c02 */ /* 0x000fe40008000f00 */
.L_x_16:
[----:B------:R-:W-:-:S09]  /*1bd0*/  UISETP.NE.AND UP0, UPT, UR28, URZ, UPT ;  /* 0x000000ff1c00728c */ /* 0x000fd2000bf05270 */
[----:B------:R-:W-:Y:S05]  /*1be0*/  BRA.U UP0, `(.L_x_25) ;  /* 0x0000000100807547 */ /* 0x000fea000b800000 */
[----:B-----5:R-:W5:Y:S01]  /*1bf0*/  S2R R0, SR_CgaCtaId ;  /* 0x0000000000007919 */ /* 0x020f620000008800 */
[----:B------:R-:W-:Y:S02]  /*1c00*/  ISETP.NE.AND P0, PT, R6, 0x2, PT ;  /* 0x000000020600780c */ /* 0x000fe40003f05270 */
[----:B------:R-:W-:Y:S02]  /*1c10*/  MOV R3, 0x400 ;  /* 0x0000040000037802 */ /* 0x000fe40000000f00 */
[----:B------:R-:W-:-:S04]  /*1c20*/  SEL R2, RZ, 0x1, P0 ;  /* 0x00000001ff027807 */ /* 0x000fc80000000000 */
[----:B------:R-:W-:-:S05]  /*1c30*/  LOP3.LUT R2, R5, R2, RZ, 0x3c, !PT ;  /* 0x0000000205027212 */ /* 0x000fca00078e3cff */
[----:B------:R-:W-:Y:S01]  /*1c40*/  IMAD.U32 R2, R2, -0x80000000, RZ ;  /* 0x8000000002027824 */ /* 0x000fe200078e00ff */
[----:B-----5:R-:W-:Y:S02]  /*1c50*/  LEA R0, R0, R3, 0x18 ;  /* 0x0000000300007211 */ /* 0x020fe400078ec0ff */
[----:B------:R-:W-:-:S05]  /*1c60*/  SEL R3, R6, RZ, P0 ;  /* 0x000000ff06037207 */ /* 0x000fca0000000000 */
[----:B------:R-:W-:Y:S02]  /*1c70*/  IMAD R5, R3, 0x8, R0 ;  /* 0x0000000803057824 */ /* 0x000fe400078e0200 */
[----:B------:R-:W-:-:S04]  /*1c80*/  IMAD.MOV.U32 R3, RZ, RZ, R2 ;  /* 0x000000ffff037224 */ /* 0x000fc800078e0002 */
[----:B------:R5:W4:Y:S03]  /*1c90*/  SYNCS.PHASECHK.TRANS64.TRYWAIT P0, [R5+URZ+0x60], R3 ;  /* 0x00006003050075a7 */ /* 0x000b2600080011ff */
[----:B----4-:R-:W-:Y:S05]  /*1ca0*/  @!P0 NANOSLEEP.SYNCS 0x989680 ;  /* 0x009896800000895d */ /* 0x010fea0003900000 */
[----:B------:R-:W4:Y:S02]  /*1cb0*/  @!P0 SYNCS.PHASECHK.TRANS64 P0, [R5+URZ+0x60], R3 ;  /* 0x00006003050085a7 */ /* 0x000f2400080010ff */
[----:B----4-:R-:W-:Y:S05]  /*1cc0*/  @P0 BRA `(.L_x_25) ;  /* 0x0000000000480947 */ /* 0x010fea0003800000 */
.L_x_26:
[----:B----4-:R4:W5:Y:S02]  /*1cd0*/  SYNCS.PHASECHK.TRANS64.TRYWAIT P0, [R5+URZ+0x60], R3 ;  /* 0x00006003050075a7 */ /* 0x01096400080011ff */
[----:B-----5:R-:W-:Y:S05]  /*1ce0*/  @!P0 NANOSLEEP.SYNCS 0x989680 ;  /* 0x009896800000895d */ /* 0x020fea0003900000 */
[----:B------:R-:W5:Y:S02]  /*1cf0*/  @!P0 SYNCS.PHASECHK.TRANS64 P0, [R5+URZ+0x60], R3 ;  /* 0x00006003050085a7 */ /* 0x000f6400080010ff */
[----:B-----5:R-:W-:Y:S05]  /*1d00*/  @!P0 BRA `(.L_x_26) ;  /* 0xfffffffc00f08947 */ /* 0x020fea000383ffff */
[----:B------:R-:W-:Y:S05]  /*1d10*/  BRA `(.L_x_25) ;  /* 0x0000000000347947 */ /* 0x000fea0003800000 */
.L_x_15:
[----:B------:R-:W-:-:S09]  /*1d20*/  UISETP.NE.AND UP0, UPT, UR33, URZ, UPT ;  /* 0x000000ff2100728c */ /* 0x000fd2000bf05270 */
[----:B------:R-:W-:Y:S05]  /*1d30*/  BRA.U UP0, `(.L_x_27) ;  /* 0x0000000100287547 */ /* 0x000fea000b800000 */
[----:B------:R-:W-:Y:S01]  /*1d40*/  UMOV UR5, 0x400 ;  /* 0x0000040000057882 */ /* 0x000fe20000000000 */
[----:B------:R-:W-:Y:S01]  /*1d50*/  UMOV UR4, 0x20 ;  /* 0x0000002000047882 */ /* 0x000fe20000000000 */
[----:B------:R-:W-:Y:S02]  /*1d60*/  ULEA UR5, UR12, UR5, 0x18 ;  /* 0x000000050c057291 */ /* 0x000fe4000f8ec0ff */
[----:B------:R-:W-:-:S04]  /*1d70*/  UIADD3 UR6, UPT, UPT, -UR4, 0x100000, URZ ;  /* 0x0010000004067890 */ /* 0x000fc8000fffe1ff */
[----:B------:R-:W-:Y:S02]  /*1d80*/  USHF.L.U32 UR7, UR6, 0xb, URZ ;  /* 0x0000000b06077899 */ /* 0x000fe400080006ff */
[----:B------:R-:W-:Y:S01]  /*1d90*/  USHF.L.U32 UR6, UR6, 0x1, URZ ;  /* 0x0000000106067899 */ /* 0x000fe200080006ff */
[----:B------:R-:W-:Y:S01]  /*1da0*/  ELECT P0, URZ, PT ;  /* 0x0000000000ff782f */ /* 0x000fe20003800000 */
[----:B------:R-:W5:Y:S10]  /*1db0*/  FENCE.VIEW.ASYNC.S ;  /* 0x00000000000073c6 */ /* 0x000f740000000000 */
[----:B-----5:R5:W4:Y:S01]  /*1dc0*/  SYNCS.EXCH.64 URZ, [UR5+0x70], UR6 ;  /* 0x0000700605ff75b2 */ /* 0x020b220008000100 */
[----:B------:R-:W-:Y:S01]  /*1dd0*/  NOP ;  /* 0x0000000000007918 */ /* 0x000fe20000000000 */
.L_x_27:
[----:B------:R-:W-:Y:S01]  /*1de0*/  NOP ;  /* 0x0000000000007918 */ /* 0x000fe20000000000 */
.L_x_25:
[----:B------:R-:W-:Y:S02]  /*1df0*/  UISETP.NE.AND UP0, UPT, UR33, URZ, UPT ;  /* 0x000000ff2100728c */ /* 0x000fe4000bf05270 */
[----:B------:R-:W-:-:S06]  /*1e00*/  UISETP.GT.AND UP1, UPT, UR33, 0x3, UPT ;  /* 0x000000032100788c */ /* 0x000fcc000bf24270 */
[----:B------:R-:W-:Y:S01]  /*1e10*/  PLOP3.LUT P0, PT, PT, PT, UP1, 0x80, 0x8 ;  /* 0x000000000008781c */ /* 0x000fe20003f0f018 */
[----:B------:R-:W-:-:S12]  /*1e20*/  BRA.U UP0, `(.L_x_28) ;  /* 0x00000001002c7547 */ /* 0x000fd8000b800000 */
[----:B-----5:R-:W5:Y:S01]  /*1e30*/  S2UR UR5, SR_CgaCtaId ;  /* 0x00000000000579c3 */ /* 0x020f620000008800 */
[----:B------:R-:W-:Y:S01]  /*1e40*/  UMOV UR6, 0x400 ;  /* 0x0000040000067882 */ /* 0x000fe20000000000 */
[----:B------:R-:W-:Y:S01]  /*1e50*/  UMOV UR4, 0x20 ;  /* 0x0000002000047882 */ /* 0x000fe20000000000 */
[----:B---34-:R-:W-:Y:S01]  /*1e60*/  ELECT P1, URZ, PT ;  /* 0x0000000000ff782f */ /* 0x018fe20003820000 */
[----:B-----5:R-:W-:Y:S02]  /*1e70*/  ULEA UR5, UR5, UR6, 0x18 ;  /* 0x0000000605057291 */ /* 0x020fe4000f8ec0ff */
[----:B------:R-:W-:-:S04]  /*1e80*/  UIADD3 UR6, UPT, UPT, -UR4, 0x100000, URZ ;  /* 0x0010000004067890 */ /* 0x000fc8000fffe1ff */
[----:B------:R-:W-:Y:S02]  /*1e90*/  USHF.L.U32 UR7, UR6, 0xb, URZ ;  /* 0x0000000b06077899 */ /* 0x000fe400080006ff */
[----:B------:R-:W-:Y:S01]  /*1ea0*/  USHF.L.U32 UR6, UR6, 0x1, URZ ;  /* 0x0000000106067899 */ /* 0x000fe200080006ff */
[----:B------:R-:W3:Y:S11]  /*1eb0*/  FENCE.VIEW.ASYNC.S ;  /* 0x00000000000073c6 */ /* 0x000ef60000000000 */
[----:B---3--:R3:W4:Y:S01]  /*1ec0*/  SYNCS.EXCH.64 URZ, [UR5+0x70], UR6 ;  /* 0x0000700605ff75b2 */ /* 0x0087220008000100 */
[----:B------:R-:W-:Y:S01]  /*1ed0*/  NOP ;  /* 0x0000000000007918 */ /* 0x000fe20000000000 */
.L_x_28:
[----:B------:R-:W-:Y:S01]  /*1ee0*/  NOP ;  /* 0x0000000000007918 */ /* 0x000fe20000000000 */
[----:B------:R-:W-:Y:S01]  /*1ef0*/  @P0 NOP ;  /* 0x0000000000000918 */ /* 0x000fe20000000000 */
[----:B------:R-:W-:Y:S05]  /*1f00*/  BRA.U UP1, `(.L_x_29) ;  /* 0x0000002901bc7547 */ /* 0x000fea000b800000 */
[----:B------:R-:W-:Y:S05]  /*1f10*/  BRA.U UP0, `(.L_x_30) ;  /* 0x00000001002c7547 */ /* 0x000fea000b800000 */
[----:B---3-5:R-:W3:Y:S01]  /*1f20*/  S2UR UR5, SR_CgaCtaId ;  /* 0x00000000000579c3 */ /* 0x028ee20000008800 */
[----:B------:R-:W-:Y:S01]  /*1f30*/  UMOV UR6, 0x400 ;  /* 0x0000040000067882 */ /* 0x000fe20000000000 */
[----:B------:R-:W-:Y:S01]  /*1f40*/  UMOV UR4, 0x20 ;  /* 0x0000002000047882 */ /* 0x000fe20000000000 */
[----:B------:R-:W-:Y:S01]  /*1f50*/  ELECT P0, URZ, PT ;  /* 0x0000000000ff782f */ /* 0x000fe20003800000 */
[----:B---3--:R-:W-:Y:S02]  /*1f60*/  ULEA UR5, UR5, UR6, 0x18 ;  /* 0x0000000605057291 */ /* 0x008fe4000f8ec0ff */
[----:B------:R-:W-:-:S04]  /*1f70*/  UIADD3 UR6, UPT, UPT, -UR4, 0x100000, URZ ;  /* 0x0010000004067890 */ /* 0x000fc8000fffe1ff */
[----:B------:R-:W-:Y:S02]  /*1f80*/  USHF.L.U32 UR7, UR6, 0xb, URZ ;  /* 0x0000000b06077899 */ /* 0x000fe400080006ff */
[----:B------:R-:W-:Y:S01]  /*1f90*/  USHF.L.U32 UR6, UR6, 0x1, URZ ;  /* 0x0000000106067899 */ /* 0x000fe200080006ff */
[----:B------:R-:W3:Y:S11]  /*1fa0*/  FENCE.VIEW.ASYNC.S ;  /* 0x00000000000073c6 */ /* 0x000ef60000000000 */
[----:B---3--:R3:W5:Y:S01]  /*1fb0*/  SYNCS.EXCH.64 URZ, [UR5+0x70], UR6 ;  /* 0x0000700605ff75b2 */ /* 0x0087620008000100 */
[----:B------:R-:W-:Y:S01]  /*1fc0*/  NOP ;  /* 0x0000000000007918 */ /* 0x000fe20000000000 */
.L_x_30:
[----:B------:R-:W-:Y:S01]  /*1fd0*/  NOP ;  /* 0x0000000000007918 */ /* 0x000fe20000000000 */
[----:B------:R-:W-:Y:S05]  /*1fe0*/  BRA.U UP0, `(.L_x_31) ;  /* 0x00000005008c7547 */ /* 0x000fea000b800000 */
[----:B------:R-:W5:Y:S02]  /*1ff0*/  S2R R6, SR_CgaCtaId ;  /* 0x0000000000067919 */ /* 0x000f640000008800 */
[----:B----45:R-:W-:Y:S01]  /*2000*/  NOP ;  /* 0x0000000000007918 */ /* 0x030fe20000000000 */
[----:B------:R-:W-:Y:S02]  /*2010*/  MOV R3, 0x40 ;  /* 0x0000004000037802 */ /* 0x000fe40000000f00 */
[----:B------:R-:W-:Y:S02]  /*2020*/  MOV R5, 0x400 ;  /* 0x0000040000057802 */ /* 0x000fe40000000f00 */
[C---:B------:R-:W-:Y:S02]  /*2030*/  LEA R0, R6.reuse, R3, 0x18 ;  /* 0x0000000306007211 */ /* 0x040fe400078ec0ff */
[----:B------:R-:W-:-:S04]  /*2040*/  LEA R5, R6, R5, 0x18 ;  /* 0x0000000506057211 */ /* 0x000fc800078ec0ff */
[----:B------:R-:W4:Y:S02]  /*2050*/  LDS.U8 R0, [R0] ;  /* 0x0000000000007984 */ /* 0x000f240000000000 */
[----:B----4-:R-:W-:-:S13]  /*2060*/  ISETP.NE.AND P0, PT, R0, RZ, PT ;  /* 0x000000ff0000720c */ /* 0x010fda0003f05270 */
[----:B------:R-:W-:Y:S05]  /*2070*/  @P0 BRA `(.L_x_32) ;  /* 0x0000000400500947 */ /* 0x000fea0003800000 */
[C---:B------:R-:W-:Y:S02]  /*2080*/  LOP3.LUT R0, R6.reuse, 0x1, RZ, 0xc0, !PT ;  /* 0x0000000106007812 */ /* 0x040fe400078ec0ff */
[----:B------:R-:W-:Y:S02]  /*2090*/  LOP3.LUT R13, R6, 0x1, RZ, 0x3c, !PT ;  /* 0x00000001060d7812 */ /* 0x000fe400078e3cff */
[----:B---3--:R-:W-:-:S13]  /*20a0*/  ISETP.NE.U32.AND P1, PT, R0, 0x1, PT ;  /* 0x000000010000780c */ /* 0x008fda0003f25070 */
[----:B------:R-:W-:Y:S05]  /*20b0*/  @!P1 BRA `(.L_x_33) ;  /* 0x0000000000c49947 */ /* 0x000fea0003800000 */
[----:B------:R-:W-:Y:S01]  /*20c0*/  ELECT P0, URZ, PT ;  /* 0x0000000000ff782f */ /* 0x000fe20003800000 */
[----:B------:R-:W-:-:S12]  /*20d0*/  BSSY B0, `(.L_x_33) ;  /* 0x000002f000007945 */ /* 0x000fd80003800000 */
[----:B------:R-:W-:Y:S05]  /*20e0*/  @!P0 BRA `(.L_x_34) ;  /* 0x0000000000b48947 */ /* 0x000fea0003800000 */
[----:B------:R-:W-:-:S05]  /*20f0*/  UMOV UR4, 0x10 ;  /* 0x0000001000047882 */ /* 0x000fca0000000000 */
[----:B------:R-:W-:Y:S04]  /*2100*/  DEPBAR.LE SB3, 0x36 ;  /* 0x0000bd800000791a */ /* 0x000fe80000000000 */
[----:B------:R-:W3:Y:S02]  /*2110*/  UTCATOMSWS.2CTA.FIND_AND_SET.ALIGN UP0, UR4, UR4 ;  /* 0x00000004000475e3 */ /* 0x000ee40008200800 */
[----:B---3--:R-:W-:Y:S01]  /*2120*/  PLOP3.LUT P0, PT, PT, PT, UP0, 0x80, 0x8 ;  /* 0x000000000008781c */ /* 0x008fe20003f0f008 */
[----:B------:R-:W-:-:S03]  /*2130*/  IMAD.U32 R12, RZ, RZ, UR4 ;  /* 0x00000004ff0c7e24 */ /* 0x000fc6000f8e00ff */
[----:B------:R-:W-:-:S04]  /*2140*/  SEL R0, RZ, 0xffffffff, !P0 ;  /* 0xffffffffff007807 */ /* 0x000fc80004000000 */
[----:B------:R-:W-:-:S13]  /*2150*/  ISETP.NE.AND P0, PT, R0, RZ, PT ;  /* 0x000000ff0000720c */ /* 0x000fda0003f05270 */
[----:B------:R-:W-:Y:S05]  /*2160*/  @P0 BRA `(.L_x_35) ;  /* 0x0000000000240947 */ /* 0x000fea0003800000 */
.L_x_36:
[----:B------:R-:W-:Y:S05]  /*2170*/  NANOSLEEP 0x64 ;  /* 0x000000640000795d */ /* 0x000fea0003800000 */
[----:B------:R-:W-:-:S05]  /*2180*/  UMOV UR4, 0x10 ;  /* 0x0000001000047882 */ /* 0x000fca0000000000 */
[----:B------:R-:W-:Y:S04]  /*2190*/  DEPBAR.LE SB3, 0x36 ;  /* 0x0000bd800000791a */ /* 0x000fe80000000000 */
[----:B------:R-:W3:Y:S02]  /*21a0*/  UTCATOMSWS.2CTA.FIND_AND_SET.ALIGN UP0, UR4, UR4 ;  /* 0x00000004000475e3 */ /* 0x000ee40008200800 */
[----:B---3--:R-:W-:Y:S01]  /*21b0*/  PLOP3.LUT P0, PT, PT, PT, UP0, 0x80, 0x8 ;  /* 0x000000000008781c */ /* 0x008fe20003f0f008 */
[----:B------:R-:W-:-:S03]  /*21c0*/  IMAD.U32 R12, RZ, RZ, UR4 ;  /* 0x00000004ff0c7e24 */ /* 0x000fc6000f8e00ff */
[----:B------:R-:W-:-:S04]  /*21d0*/  SEL R0, RZ, 0xffffffff, !P0 ;  /* 0xffffffffff007807 */ /* 0x000fc80004000000 */
[----:B------:R-:W-:-:S13]  /*21e0*/  ISETP.NE.AND P0, PT, R0, RZ, PT ;  /* 0x000000ff0000720c */ /* 0x000fda0003f05270 */
[----:B------:R-:W-:Y:S05]  /*21f0*/  @!P0 BRA `(.L_x_36) ;  /* 0xfffffffc00dc8947 */ /* 0x000fea000383ffff */
.L_x_35:
[----:B------:R-:W-:Y:S01]  /*2200*/  MOV R11, 0x60 ;  /* 0x00000060000b7802 */ /* 0x000fe20000000f00 */
[----:B------:R-:W-:Y:S01]  /*2210*/  VIADD R2, R5, 0x78 ;  /* 0x0000007805027836 */ /* 0x000fe20000000000 */
[----:B------:R-:W-:Y:S01]  /*2220*/  MOV R3, 0x58 ;  /* 0x0000005800037802 */ /* 0x000fe20000000f00 */
[----:B------:R-:W-:Y:S01]  /*2230*/  IMAD.MOV.U32 R8, RZ, RZ, 0x4 ;  /* 0x00000004ff087424 */ /* 0x000fe200078e00ff */
[C---:B------:R-:W-:Y:S02]  /*2240*/  LEA R11, R6.reuse, R11, 0x18 ;  /* 0x0000000b060b7211 */ /* 0x040fe400078ec0ff */
[----:B------:R-:W-:-:S03]  /*2250*/  LEA R0, R6, R3, 0x18 ;  /* 0x0000000306007211 */ /* 0x000fc600078ec0ff */
[----:B------:R-:W3:Y:S02]  /*2260*/  LDS R14, [R11] ;  /* 0x000000000b0e7984 */ /* 0x000ee40000000800 */
[----:B---3--:R-:W-:-:S04]  /*2270*/  IMAD.U32 R14, R14, -0x80000000, RZ ;  /* 0x800000000e0e7824 */ /* 0x008fc800078e00ff */
[----:B------:R-:W3:Y:S02]  /*2280*/  SYNCS.PHASECHK.TRANS64.TRYWAIT P0, [R0+URZ], R14 ;  /* 0x0000000e000075a7 */ /* 0x000ee400080011ff */
[----:B---3--:R-:W-:Y:S05]  /*2290*/  @P0 BRA `(.L_x_37) ;  /* 0x0000000000080947 */ /* 0x008fea0003800000 */
[----:B------:R-:W3:Y:S02]  /*22a0*/  SYNCS.PHASECHK.TRANS64.TRYWAIT P0, [R0+URZ], R14 ;  /* 0x0000000e000075a7 */ /* 0x000ee400080011ff */
[----:B---3--:R-:W-:Y:S05]  /*22b0*/  @!P0 BRA `(.L_x_38) ;  /* 0x0000002800548947 */ /* 0x008fea0003800000 */
.L_x_37:
[C---:B------:R-:W-:Y:S01]  /*22c0*/  PRMT R3, R13.reuse, 0x654, R0 ;  /* 0x000006540d037816 */ /* 0x040fe20000000000 */
[C---:B------:R-:W-:Y:S01]  /*22d0*/  IMAD.SHL.U32 R10, R12.reuse, 0x20, RZ ;  /* 0x000000200c0a7824 */ /* 0x040fe200078e00ff */
[----:B------:R-:W-:Y:S01]  /*22e0*/  PRMT R2, R13, 0x654, R2 ;  /* 0x000006540d027816 */ /* 0x000fe20000000002 */
[----:B------:R-:W-:Y:S01]  /*22f0*/  IMAD.MOV.U32 R7, RZ, RZ, 0xffff ;  /* 0x0000ffffff077424 */ /* 0x000fe200078e00ff */
[----:B------:R4:W-:Y:S01]  /*2300*/  SYNCS.ARRIVE.TRANS64.RED RZ, [R3+URZ], R8 ;  /* 0x0000000803ff79a7 */ /* 0x0009e200080004ff */
[----:B---3--:R-:W-:Y:S01]  /*2310*/  IMAD.MOV.U32 R0, RZ, RZ, 0x1 ;  /* 0x00000001ff007424 */ /* 0x008fe200078e00ff */
[----:B------:R3:W-:Y:S01]  /*2320*/  STS [R5+0x78], R10 ;  /* 0x0000780a05007388 */ /* 0x0007e20000000800 */
[----:B------:R-:W-:Y:S01]  /*2330*/  VIADD R9, R12, 0x10 ;  /* 0x000000100c097836 */ /* 0x000fe20000000000 */
[----:B------:R-:W-:Y:S02]  /*2340*/  SHF.L.U32 R7, R7, R12, RZ ;  /* 0x0000000c07077219 */ /* 0x000fe400000006ff */
[----:B------:R3:W-:Y:S02]  /*2350*/  STAS [R2.64], R12 ;  /* 0x0000000c02007dbd */ /* 0x0007e4000c0008ff */
[----:B----4-:R-:W-:-:S02]  /*2360*/  SHF.L.U32 R8, R0, R9, RZ ;  /* 0x0000000900087219 */ /* 0x010fc400000006ff */
[----:B------:R-:W-:Y:S02]  /*2370*/  MOV R9, 0x50 ;  /* 0x0000005000097802 */ /* 0x000fe40000000f00 */
[----:B------:R-:W-:Y:S02]  /*2380*/  LOP3.LUT R7, R8, R7, RZ, 0xfc, !PT ;  /* 0x0000000708077212 */ /* 0x000fe400078efcff */
[----:B------:R-:W-:-:S05]  /*2390*/  LEA R8, R6, R9, 0x18 ;  /* 0x0000000906087211 */ /* 0x000fca00078ec0ff */
[----:B------:R3:W-:Y:S04]  /*23a0*/  ATOMS.OR RZ, [R8], R7 ;  /* 0x0000000708ff738c */ /* 0x0007e80003000000 */
[----:B------:R3:W-:Y:S02]  /*23b0*/  ATOMS.XOR RZ, [R11], R0 ;  /* 0x000000000bff738c */ /* 0x0007e40003800000 */
.L_x_34:
[----:B-12---:R-:W-:Y:S05]  /*23c0*/  BSYNC B0 ;  /* 0x0000000000007941 */ /* 0x006fea0003800000 */
.L_x_33:
[----:B------:R-:W-:Y:S05]  /*23d0*/  @P1 BRA `(.L_x_39) ;  /* 0x0000000000881947 */ /* 0x000fea0003800000 */
[----:B------:R-:W-:Y:S05]  /*23e0*/  WARPSYNC.ALL ;  /* 0x0000000000007948 */ /* 0x000fea0003800000 */
[----:B------:R-:W-:Y:S01]  /*23f0*/  NOP ;  /* 0x0000000000007918 */ /* 0x000fe20000000000 */
[----:B------:R-:W-:-:S13]  /*2400*/  ELECT P0, URZ, PT ;  /* 0x0000000000ff782f */ /* 0x000fda0003800000 */
[----:B------:R-:W-:Y:S05]  /*2410*/  @!P0 BRA `(.L_x_39) ;  /* 0x0000000000788947 */ /* 0x000fea0003800000 */
[----:B---3--:R-:W-:Y:S02]  /*2420*/  MOV R3, 0x60 ;  /* 0x0000006000037802 */ /* 0x008fe40000000f00 */
[----:B------:R-:W-:Y:S02]  /*2430*/  MOV R7, 0x58 ;  /* 0x0000005800077802 */ /* 0x000fe40000000f00 */
        /* <DEDUP_REMOVED lines=8> */
.L_x_40:
[----:B------:R-:W4:Y:S01]  /*24c0*/  LDS R9, [R5+0x78] ;  /* 0x0000780005097984 */ /* 0x000f220000000800 */
[----:B------:R-:W-:Y:S01]  /*24d0*/  IMAD.MOV.U32 R2, RZ, RZ, 0xffff ;  /* 0x0000ffffff027424 */ /* 0x000fe200078e00ff */
[----:B---3--:R-:W-:Y:S01]  /*24e0*/  PRMT R8, R13, 0x654, R8 ;  /* 0x000006540d087816 */ /* 0x008fe20000000008 */
[----:B------:R-:W-:Y:S02]  /*24f0*/  IMAD.MOV.U32 R0, RZ, RZ, 0x1 ;  /* 0x00000001ff007424 */ /* 0x000fe400078e00ff */
[C---:B----4-:R-:W-:Y:S01]  /*2500*/  IMAD.SHL.U32 R10, R9.reuse, 0x20, RZ ;  /* 0x00000020090a7824 */ /* 0x050fe200078e00ff */
[----:B------:R-:W-:Y:S01]  /*2510*/  SHF.L.U32 R2, R2, R9, RZ ;  /* 0x0000000902027219 */ /* 0x000fe200000006ff */
[----:B------:R-:W-:-:S03]  /*2520*/  VIADD R7, R9, 0x10 ;  /* 0x0000001009077836 */ /* 0x000fc60000000000 */
[----:B------:R4:W-:Y:S02]  /*2530*/  STS [R5+0x78], R10 ;  /* 0x0000780a05007388 */ /* 0x0009e40000000800 */
[----:B------:R-:W-:Y:S02]  /*2540*/  SHF.L.U32 R9, R0, R7, RZ ;  /* 0x0000000700097219 */ /* 0x000fe400000006ff */
[----:B------:R-:W-:Y:S02]  /*2550*/  MOV R7, 0x50 ;  /* 0x0000005000077802 */ /* 0x000fe40000000f00 */
[----:B------:R-:W-:Y:S02]  /*2560*/  LOP3.LUT R2, R9, R2, RZ, 0xfc, !PT ;  /* 0x0000000209027212 */ /* 0x000fe400078efcff */
[----:B------:R-:W-:-:S05]  /*2570*/  LEA R7, R6, R7, 0x18 ;  /* 0x0000000706077211 */ /* 0x000fca00078ec0ff */
[----:B------:R4:W-:Y:S01]  /*2580*/  ATOMS.OR RZ, [R7], R2 ;  /* 0x0000000207ff738c */ /* 0x0009e20003000000 */
[----:B------:R4:W-:Y:S03]  /*2590*/  SYNCS.ARRIVE.TRANS64.RED.A1T0 RZ, [R8+URZ], RZ ;  /* 0x000000ff08ff79a7 */ /* 0x0009e600081004ff */
[----:B------:R4:W-:Y:S01]  /*25a0*/  ATOMS.XOR RZ, [R3], R0 ;  /* 0x0000000003ff738c */ /* 0x0009e20003800000 */
[----:B------:R-:W-:Y:S05]  /*25b0*/  BRA `(.L_x_39) ;  /* 0x0000000000107947 */ /* 0x000fea0003800000 */
.L_x_32:
[----:B------:R-:W-:Y:S02]  /*25c0*/  MOV R0, 0xffffffff ;  /* 0xffffffff00007802 */ /* 0x000fe40000000f00 */
[----:B------:R-:W-:-:S03]  /*25d0*/  MOV R2, 0x2600 ;  /* 0x0000260000027802 */ /* 0x000fc60000000f00 */
[----:B------:R4:W-:Y:S04]  /*25e0*/  STS [R5+0x78], R0 ;  /* 0x0000780005007388 */ /* 0x0009e80000000800 */
[----:B-1234-:R-:W-:Y:S05]  /*25f0*/  CALL.REL.NOINC `($__internal_1_$__cuda_sm10x_tcgen05_guardrail_trap_phase_invalid_during_alloc) ;  /* 0x0000002400f07944 */ /* 0x01efea0003c00000 */
.L_x_39:
[----:B------:R-:W-:Y:S05]  /*2600*/  WARPSYNC.ALL ;  /* 0x0000000000007948 */ /* 0x000fea0003800000 */
[----:B------:R-:W-:Y:S01]  /*2610*/  NOP ;  /* 0x0000000000007918 */ /* 0x000fe20000000000 */
.L_x_31:
[----:B------:R-:W5:Y:S08]  /*2620*/  S2UR UR4, SR_CgaCtaId ;  /* 0x00000000000479c3 */ /* 0x000f700000008800 */
[----:B----45:R-:W-:Y:S01]  /*2630*/  BAR.SYNC.DEFER_BLOCKING 0x2, 0xa0 ;  /* 0x0082800000007b1d */ /* 0x030fe20000010000 */
[----:B------:R-:W-:-:S07]  /*2640*/  MOV R83, 0x400 ;  /* 0x0000040000537802 */ /* 0x000fce0000000f00 */
[----:B------:R-:W4:Y:S01]  /*2650*/  S2UR UR18, SR_CTAID.Z ;  /* 0x00000000001279c3 */ /* 0x000f220000002700 */
[----:B---3--:R-:W-:-:S05]  /*2660*/  IMAD.U32 R0, RZ, RZ, UR4 ;  /* 0x00000004ff007e24 */ /* 0x008fca000f8e00ff */
[----:B------:R-:W-:Y:S01]  /*2670*/  LEA R83, R0, R83, 0x18 ;  /* 0x0000005300537211 */ /* 0x000fe200078ec0ff */
[----:B----4-:R-:W-:-:S04]  /*2680*/  UISETP.GT.U32.AND UP0, UPT, UR18, 0x1ff, UPT ;  /* 0x000001ff1200788c */ /* 0x010fc8000bf04070 */
[----:B------:R-:W3:Y:S02]  /*2690*/  LDS R2, [R83+0x78] ;  /* 0x0000780053027984 */ /* 0x000ee40000000800 */
[----:B---3--:R-:W-:-:S03]  /*26a0*/  R2UR UR19, R2 ;  /* 0x00000000021372ca */ /* 0x008fc600000e0000 */
[----:B------:R-:W-:-:S12]  /*26b0*/  BRA.U UP0, `(.L_x_42) ;  /* 0x0000001d00a07547 */ /* 0x000fd8000b800000 */
[----:B------:R-:W3:Y:S01]  /*26c0*/  LDCU.64 UR4, c[0x0][0x6c0] ;  /* 0x0000d800ff0477ac */ /* 0x000ee20008000a00 */
[----:B------:R-:W-:Y:S01]  /*26d0*/  SHF.R.U32.HI R2, RZ, 0x5, R4 ;  /* 0x00000005ff027819 */ /* 0x000fe20000011604 */
[----:B------:R-:W-:Y:S01]  /*26e0*/  IMAD.SHL.U32 R5, R4, 0x40, RZ ;  /* 0x0000004004057824 */ /* 0x000fe200078e00ff */
[----:B------:R-:W-:Y:S01]  /*26f0*/  R2UR UR10, R0 ;  /* 0x00000000000a72ca */ /* 0x000fe200000e0000 */
[----:B------:R-:W4:Y:S01]  /*2700*/  LDCU.64 UR36, c[0x0][0x6d8] ;  /* 0x0000db00ff2477ac */ /* 0x000f220008000a00 */
[----:B------:R-:W-:Y:S01]  /*2710*/  R2UR UR33, R2 ;  /* 0x00000000022172ca */ /* 0x000fe200000e0000 */
[----:B------:R-:W-:Y:S01]  /*2720*/  IMAD.SHL.U32 R3, R4, 0x80, RZ ;  /* 0x0000008004037824 */ /* 0x000fe200078e00ff */
[----:B------:R-:W-:Y:S01]  /*2730*/  LOP3.LUT R5, R5, 0x7c0, RZ, 0xc0, !PT ;  /* 0x000007c005057812 */ /* 0x000fe200078ec0ff */
[----:B------:R-:W5:Y:S01]  /*2740*/  LDCU UR11, c[0x0][0x374] ;  /* 0x00006e80ff0b77ac */ /* 0x000f620008000800 */
[----:B------:R-:W-:Y:S02]  /*2750*/  IMAD.MOV.U32 R74, RZ, RZ, RZ ;  /* 0x000000ffff4a7224 */ /* 0x000fe400078e00ff */
[----:B------:R-:W-:Y:S01]  /*2760*/  LOP3.LUT R3, R3, 0xf80, RZ, 0xc0, !PT ;  /* 0x00000f8003037812 */ /* 0x000fe200078ec0ff */
[----:B------:R-:W5:Y:S04]  /*2770*/  LDCU UR9, c[0x0][0x370] ;  /* 0x00006e00ff0977ac */ /* 0x000f680008000800 */
[----:B------:R-:W-:-:S02]  /*2780*/  UISETP.NE.AND UP0, UPT, UR10, UR30, UPT ;  /* 0x0000001e0a00728c */ /* 0x000fc4000bf05270 */
[----:B---3--:R-:W-:Y:S01]  /*2790*/  UIMAD.WIDE.U32 UR6, UR18, UR5, URZ ;  /* 0x00000005120672a5 */ /* 0x008fe2000f8e00ff */
[----:B------:R-:W-:Y:S01]  /*27a0*/  IMAD.U32 R2, RZ, RZ, UR33 ;  /* 0x00000021ff027e24 */ /* 0x000fe2000f8e00ff */
[----:B------:R-:W-:Y:S02]  /*27b0*/  UISETP.LT.AND UP0, UPT, UR10, URZ, UP0 ;  /* 0x000000ff0a00728c */ /* 0x000fe40008701270 */
[----:B------:R-:W-:Y:S01]  /*27c0*/  UIADD3 UR5, UPT, UPT, UR18, -UR7, URZ ;  /* 0x8000000712057290 */ /* 0x000fe2000fffe0ff */
[C---:B------:R-:W-:Y:S01]  /*27d0*/  IMAD R0, R2.reuse, 0x800, R5 ;  /* 0x0000080002007824 */ /* 0x040fe200078e0205 */
[----:B------:R-:W3:Y:S01]  /*27e0*/  LDCU UR8, c[0x0][0x378] ;  /* 0x00006f00ff0877ac */ /* 0x000ee20008000800 */
[----:B------:R-:W-:Y:S02]  /*27f0*/  IMAD R2, R2, 0x1000, R3 ;  /* 0x0000100002027824 */ /* 0x000fe400078e0203 */
[C---:B------:R-:W-:Y:S01]  /*2800*/  IMAD.IADD R0, R83.reuse, 0x1, R0 ;  /* 0x0000000153007824 */ /* 0x040fe200078e0200 */
[----:B-1----:R-:W-:Y:S01]  /*2810*/  USHF.R.U32.HI UR5, URZ, UR23, UR5 ;  /* 0x00000017ff057299 */ /* 0x002fe20008011605 */
[----:B------:R-:W-:Y:S01]  /*2820*/  IMAD.IADD R83, R83, 0x1, R2 ;  /* 0x0000000153537824 */ /* 0x000fe200078e0202 */
[----:B------:R-:W1:Y:S01]  /*2830*/  LDCU UR6, c[0x0][0x6d0] ;  /* 0x0000da00ff0677ac */ /* 0x000e620008000800 */
[----:B------:R-:W-:-:S02]  /*2840*/  VIADD R3, R0, 0x410 ;  /* 0x0000041000037836 */ /* 0x000fc40000000000 */
[C---:B------:R-:W-:Y:S01]  /*2850*/  VIADD R5, R0.reuse, 0x430 ;  /* 0x0000043000057836 */ /* 0x040fe20000000000 */
[----:B------:R-:W-:Y:S01]  /*2860*/  UIADD3 UR5, UPT, UPT, UR7, UR5, URZ ;  /* 0x0000000507057290 */ /* 0x000fe2000fffe0ff */
[C---:B------:R-:W-:Y:S01]  /*2870*/  VIADD R2, R0.reuse, 0x420 ;  /* 0x0000042000027836 */ /* 0x040fe20000000000 */
[----:B------:R-:W-:Y:S01]  /*2880*/  SHF.R.U32.HI R80, RZ, 0x3, R3 ;  /* 0x00000003ff507819 */ /* 0x000fe20000011603 */
[----:B------:R-:W-:Y:S01]  /*2890*/  VIADD R0, R0, 0x400 ;  /* 0x0000040000007836 */ /* 0x000fe20000000000 */
[----:B--2---:R-:W-:Y:S01]  /*28a0*/  USHF.R.U32.HI UR5, URZ, UR22, UR5 ;  /* 0x00000016ff057299 */ /* 0x004fe20008011605 */
[----:B------:R-:W-:Y:S01]  /*28b0*/  SHF.R.U32.HI R82, RZ, 0x3, R5 ;  /* 0x00000003ff527819 */ /* 0x000fe20000011605 */
[----:B-----5:R-:W-:Y:S01]  /*28c0*/  UIMAD UR9, UR11, UR9, URZ ;  /* 0x000000090b0972a4 */ /* 0x020fe2000f8e02ff */
[----:B------:R-:W-:Y:S01]  /*28d0*/  LOP3.LUT R80, R3, 0x30, R80, 0x78, !PT ;  /* 0x0000003003507812 */ /* 0x000fe200078e7850 */
[----:B------:R-:W-:Y:S01]  /*28e0*/  UIADD3 UR5, UPT, UPT, -UR5, URZ, URZ ;  /* 0x000000ff05057290 */ /* 0x000fe2000fffe1ff */
[C---:B------:R-:W-:Y:S01]  /*28f0*/  VIADD R3, R83.reuse, 0x4430 ;  /* 0x0000443053037836 */ /* 0x040fe20000000000 */
[----:B------:R-:W-:Y:S01]  /*2900*/  SHF.R.U32.HI R79, RZ, 0x3, R0 ;  /* 0x00000003ff4f7819 */ /* 0x000fe20000011600 */
[----:B---3--:R-:W-:Y:S01]  /*2910*/  UIMAD UR8, UR9, UR8, URZ ;  /* 0x00000008090872a4 */ /* 0x008fe2000f8e02ff */
[----:B------:R-:W-:Y:S01]  /*2920*/  SHF.R.U32.HI R81, RZ, 0x3, R2 ;  /* 0x00000003ff517819 */ /* 0x000fe20000011602 */
[----:B------:R-:W-:Y:S01]  /*2930*/  UIMAD UR5, UR4, UR5, UR18 ;  /* 0x00000005040572a4 */ /* 0x000fe2000f8e0212 */
[----:B------:R-:W-:Y:S01]  /*2940*/  SHF.R.U32.HI R78, RZ, 0x3, R3 ;  /* 0x00000003ff4e7819 */ /* 0x000fe20000011603 */
[----:B------:R-:W-:Y:S01]  /*2950*/  ULEA.HI UR17, UR8, UR8, URZ, 0x1 ;  /* 0x0000000808117291 */ /* 0x000fe2000f8f08ff */
[----:B------:R-:W-:Y:S01]  /*2960*/  LOP3.LUT R79, R0, 0x30, R79, 0x78, !PT ;  /* 0x00000030004f7812 */ /* 0x000fe200078e784f */
[----:B-1----:R-:W-:Y:S01]  /*2970*/  UIMAD.WIDE.U32 UR6, UR5, UR6, URZ ;  /* 0x00000006050672a5 */ /* 0x002fe2000f8e00ff */
[----:B------:R-:W-:Y:S01]  /*2980*/  VIADD R0, R83, 0x4420 ;  /* 0x0000442053007836 */ /* 0x000fe20000000000 */
[----:B------:R-:W-:Y:S01]  /*2990*/  LOP3.LUT R78, R3, 0x70, R78, 0x78, !PT ;  /* 0x00000070034e7812 */ /* 0x000fe200078e784e */
[C---:B------:R-:W-:Y:S01]  /*29a0*/  VIADD R3, R83.reuse, 0x4410 ;  /* 0x0000441053037836 */ /* 0x040fe20000000000 */
[----:B------:R-:W-:Y:S01]  /*29b0*/  UIADD3 UR4, UPT, UPT, UR5, -UR7, URZ ;  /* 0x8000000705047290 */ /* 0x000fe2000fffe0ff */
[----:B------:R-:W-:Y:S01]  /*29c0*/  VIADD R83, R83, 0x4400 ;  /* 0x0000440053537836 */ /* 0x000fe20000000000 */
[----:B------:R-:W-:Y:S01]  /*29d0*/  SHF.R.U32.HI R77, RZ, 0x3, R0 ;  /* 0x00000003ff4d7819 */ /* 0x000fe20000011600 */
[----:B------:R-:W1:Y:S01]  /*29e0*/  LDCU.64 UR24, c[0x0][0x348] ;  /* 0x00006900ff1877ac */ /* 0x000e620008000a00 */
[----:B------:R-:W-:-:S02]  /*29f0*/  SHF.R.U32.HI R76, RZ, 0x3, R3 ;  /* 0x00000003ff4c7819 */ /* 0x000fc40000011603 */
[----:B------:R-:W-:Y:S01]  /*2a00*/  LOP3.LUT R77, R0, 0x70, R77, 0x78, !PT ;  /* 0x00000070004d7812 */ /* 0x000fe200078e784d */
[----:B------:R-:W-:Y:S01]  /*2a10*/  USHF.R.U32.HI UR4, URZ, UR21, UR4 ;  /* 0x00000015ff047299 */ /* 0x000fe20008011604 */
[----:B------:R-:W-:Y:S01]  /*2a20*/  SHF.R.U32.HI R0, RZ, 0x3, R83 ;  /* 0x00000003ff007819 */ /* 0x000fe20000011653 */
[----:B------:R-:W-:Y:S01]  /*2a30*/  ULEA UR16, UR33, UR19, 0x15 ;  /* 0x0000001321107291 */ /* 0x000fe2000f8ea8ff */
[----:B------:R-:W-:Y:S01]  /*2a40*/  LOP3.LUT R82, R5, 0x30, R82, 0x78, !PT ;  /* 0x0000003005527812 */ /* 0x000fe200078e7852 */
[----:B------:R-:W-:Y:S01]  /*2a50*/  UIADD3 UR4, UPT, UPT, UR7, UR4, URZ ;  /* 0x0000000407047290 */ /* 0x000fe2000fffe0ff */
[----:B------:R-:W-:Y:S01]  /*2a60*/  LOP3.LUT R81, R2, 0x30, R81, 0x78, !PT ;  /* 0x0000003002517812 */ /* 0x000fe200078e7851 */
[----:B------:R-:W-:Y:S01]  /*2a70*/  USHF.R.S32.HI UR17, URZ, 0x1, UR17 ;  /* 0x00000001ff117899 */ /* 0x000fe20008011411 */
[----:B------:R-:W-:Y:S01]  /*2a80*/  LOP3.LUT R76, R3, 0x70, R76, 0x78, !PT ;  /* 0x00000070034c7812 */ /* 0x000fe200078e784c */
[----:B------:R-:W-:Y:S01]  /*2a90*/  USHF.R.U32.HI UR4, URZ, UR15, UR4 ;  /* 0x0000000fff047299 */ /* 0x000fe20008011604 */
[----:B------:R-:W-:Y:S01]  /*2aa0*/  LOP3.LUT R75, R83, 0x70, R0, 0x78, !PT ;  /* 0x00000070534b7812 */ /* 0x000fe200078e7800 */
[----:B------:R-:W-:Y:S01]  /*2ab0*/  UMOV UR12, URZ ;  /* 0x000000ff000c7c82 */ /* 0x000fe20008000000 */
[----:B------:R-:W-:Y:S01]  /*2ac0*/  UMOV UR11, URZ ;  /* 0x000000ff000b7c82 */ /* 0x000fe20008000000 */
[----:B----4-:R-:W-:Y:S01]  /*2ad0*/  UIMAD.WIDE.U32 UR6, UR4, UR37, URZ ;  /* 0x00000025040672a5 */ /* 0x010fe2000f8e00ff */
[----:B------:R-:W-:-:S03]  /*2ae0*/  UMOV UR8, 0x400 ;  /* 0x0000040000087882 */ /* 0x000fc60000000000 */
[----:B------:R-:W-:-:S04]  /*2af0*/  UIADD3 UR6, UPT, UPT, UR4, -UR7, URZ ;  /* 0x8000000704067290 */ /* 0x000fc8000fffe0ff */
[----:B------:R-:W-:-:S04]  /*2b00*/  USHF.R.U32.HI UR6, URZ, UR14, UR6 ;  /* 0x0000000eff067299 */ /* 0x000fc80008011606 */
[----:B------:R-:W-:Y:S02]  /*2b10*/  UIADD3 UR6, UPT, UPT, UR7, UR6, URZ ;  /* 0x0000000607067290 */ /* 0x000fe4000fffe0ff */
[----:B------:R-:W-:Y:S02]  /*2b20*/  USHF.R.U32.HI UR7, URZ, 0x1, UR31 ;  /* 0x00000001ff077899 */ /* 0x000fe4000801161f */
[----:B------:R-:W-:Y:S02]  /*2b30*/  USHF.R.U32.HI UR6, URZ, UR13, UR6 ;  /* 0x0000000dff067299 */ /* 0x000fe40008011606 */
[----:B------:R-:W-:Y:S02]  /*2b40*/  UIADD3 UR10, UPT, UPT, UR7, -0x1, URZ ;  /* 0xffffffff070a7890 */ /* 0x000fe4000fffe0ff */
[----:B------:R-:W-:Y:S02]  /*2b50*/  UIADD3 UR6, UPT, UPT, -UR6, URZ, URZ ;  /* 0x000000ff06067290 */ /* 0x000fe4000fffe1ff */
[----:B------:R-:W-:-:S02]  /*2b60*/  @!UP0 UIADD3 UR10, UPT, UPT, UR7, URZ, URZ ;  /* 0x000000ff070a8290 */ /* 0x000fc4000fffe0ff */
[----:B------:R-:W-:Y:S01]  /*2b70*/  UIMAD UR36, UR36, UR6, UR4 ;  /* 0x00000006242472a4 */ /* 0x000fe2000f8e0204 */
[----:B------:R-:W2:Y:S01]  /*2b80*/  S2UR UR7, SR_CgaCtaId ;  /* 0x00000000000779c3 */ /* 0x000ea20000008800 */
[----:B------:R-:W-:Y:S02]  /*2b90*/  UIADD3 UR4, UPT, UPT, -UR4, URZ, URZ ;  /* 0x000000ff04047290 */ /* 0x000fe4000fffe1ff */
[----:B------:R-:W-:-:S03]  /*2ba0*/  UIADD3 UR10, UPT, UPT, UR10, UR10, URZ ;  /* 0x0000000a0a0a7290 */ /* 0x000fc6000fffe0ff */
[----:B------:R-:W3:Y:S02]  /*2bb0*/  LDCU UR6, c[0x0][0x6cc] ;  /* 0x0000d980ff0677ac */ /* 0x000ee40008000800 */
[----:B-123--:R-:W-:-:S12]  /*2bc0*/  UIMAD UR5, UR6, UR4, UR5 ;  /* 0x00000004060572a4 */ /* 0x00efd8000f8e0205 */
.L_x_47:
[----:B------:R-:W-:Y:S01]  /*2bd0*/  IMAD.U32 R0, RZ, RZ, UR7 ;  /* 0x00000007ff007e24 */ /* 0x000fe2000f8e00ff */
[----:B------:R-:W-:Y:S01]  /*2be0*/  SHF.L.U32 R4, R74, 0x1f, RZ ;  /* 0x0000001f4a047819 */ /* 0x000fe200000006ff */
[----:B------:R-:W-:Y:S01]  /*2bf0*/  UIADD3 UR38, UP0, UPT, UR24, 0x240, URZ ;  /* 0x0000024018267890 */ /* 0x000fe2000ff1e0ff */
[----:B------:R-:W1:Y:S01]  /*2c00*/  S2UR UR26, SR_CgaCtaId ;  /* 0x00000000001a79c3 */ /* 0x000e620000008800 */
[----:B------:R-:W-:Y:S01]  /*2c10*/  UIADD3 UR40, UP1, UPT, UR24, 0x2c0, URZ ;  /* 0x000002c018287890 */ /* 0x000fe2000ff3e0ff */
[----:B------:R-:W-:Y:S01]  /*2c20*/  R2UR UR4, R0 ;  /* 0x00000000000472ca */ /* 0x000fe200000e0000 */
[----:B------:R-:W-:Y:S02]  /*2c30*/  UIADD3.X UR39, UPT, UPT, URZ, UR25, URZ, UP0, !UPT ;  /* 0x00000019ff277290 */ /* 0x000fe400087fe4ff */
[----:B------:R-:W-:Y:S02]  /*2c40*/  ULEA UR34, UR11, UR16, 0x7 ;  /* 0x000000100b227291 */ /* 0x000fe4000f8e38ff */
[----:B------:R-:W-:Y:S01]  /*2c50*/  UPLOP3.LUT UP2, UPT, UPT, UPT, UPT, 0x80, 0x8 ;  /* 0x000000000008789c */ /* 0x000fe20003f4f070 */
[----:B------:R-:W2:Y:S01]  /*2c60*/  S2UR UR20, SR_CgaCtaId ;  /* 0x00000000001479c3 */ /* 0x000ea20000008800 */
[----:B------:R-:W3:Y:S01]  /*2c70*/  LDCU UR35, c[0x0][0x6e4] ;  /* 0x0000dc80ff2377ac */ /* 0x000ee20008000800 */
[----:B------:R-:W-:-:S05]  /*2c80*/  UIADD3.X UR41, UPT, UPT, URZ, UR25, URZ, UP1, !UPT ;  /* 0x00000019ff297290 */ /* 0x000fca0008ffe4ff */
[----:B------:R-:W-:Y:S02]  /*2c90*/  ULEA UR4, UR4, UR8, 0x18 ;  /* 0x0000000804047291 */ /* 0x000fe4000f8ec0ff */
[----:B------:R-:W-:Y:S02]  /*2ca0*/  UISETP.NE.AND UP0, UPT, UR33, URZ, UPT ;  /* 0x000000ff2100728c */ /* 0x000fe4000bf05270 */
[----:B------:R-:W-:Y:S02]  /*2cb0*/  ULEA UR9, UR11, UR4, 0x3 ;  /* 0x000000040b097291 */ /* 0x000fe4000f8e18ff */
[----:B------:R-:W-:-:S04]  /*2cc0*/  UIADD3 UR4, UPT, UPT, UR5, UR5, URZ ;  /* 0x0000000505047290 */ /* 0x000fc8000fffe0ff */
[----:B------:R-:W-:-:S03]  /*2cd0*/  ULOP3.LUT UR5, UR4, UR32, URZ, 0xfc, !UPT ;  /* 0x0000002004057292 */ /* 0x000fc6000f8efcff */
[----:B------:R-:W4:Y:S01]  /*2ce0*/  SYNCS.PHASECHK.TRANS64.TRYWAIT P0, [UR9+0x50], R4 ;  /* 0x00005004ff0075a7 */ /* 0x000f220008001109 */
[----:B------:R-:W-:-:S04]  /*2cf0*/  ULEA.HI UR4, UR4, UR5, URZ, 0x1 ;  /* 0x0000000504047291 */ /* 0x000fc8000f8f08ff */
[----:B------:R-:W-:Y:S02]  /*2d00*/  ULOP3.LUT UR6, UR4, 0xfffffffe, URZ, 0xc0, !UPT ;  /* 0xfffffffe04067892 */ /* 0x000fe4000f8ec0ff */
[----:B------:R-:W-:Y:S02]  /*2d10*/  USHF.R.U32.HI UR4, URZ, 0x1, UR4 ;  /* 0x00000001ff047899 */ /* 0x000fe40008011604 */
[----:B------:R-:W-:Y:S02]  /*2d20*/  UISETP.NE.AND UP3, UPT, UR5, UR6, UPT ;  /* 0x000000060500728c */ /* 0x000fe4000bf65270 */
[----:B------:R-:W-:Y:S02]  /*2d30*/  UIADD3 UR6, UPT, UPT, UR4, -0x1, URZ ;  /* 0xffffffff04067890 */ /* 0x000fe4000fffe0ff */
[----:B------:R-:W-:-:S11]  /*2d40*/  UISETP.LT.AND UP3, UPT, UR5, URZ, UP3 ;  /* 0x000000ff0500728c */ /* 0x000fd60009f61270 */
[----:B------:R-:W-:-:S04]  /*2d50*/  @!UP3 UIADD3 UR6, UPT, UPT, UR4, URZ, URZ ;  /* 0x000000ff0406b290 */ /* 0x000fc8000fffe0ff */
[----:B------:R-:W-:Y:S01]  /*2d60*/  ULEA UR6, UR6, UR29, 0x8 ;  /* 0x0000001d06067291 */ /* 0x000fe2000f8e40ff */
[----:B-1234-:R-:W-:Y:S11]  /*2d70*/  @!P0 BRA `(.L_x_43) ;  /* 0x0000001c00d48947 */ /* 0x01eff60003800000 */
.L_x_62:
[----:B------:R-:W-:Y:S01]  /*2d80*/  UMOV UR42, URZ ;  /* 0x000000ff002a7c82 */ /* 0x000fe20008000000 */
[----:B------:R-:W-:Y:S01]  /*2d90*/  UMOV UR28, 0x400 ;  /* 0x00000400001c7882 */ /* 0x000fe20000000000 */
[----:B------:R-:W-:-:S05]  /*2da0*/  UMOV UR27, 0x400 ;  /* 0x00000400001b7882 */ /* 0x000fca0000000000 */
.L_x_46:
[----:B------:R-:W-:Y:S02]  /*2db0*/  USHF.L.U32 UR5, UR42, 0x5, URZ ;  /* 0x000000052a057899 */ /* 0x000fe400080006ff */
[----:B------:R-:W-:Y:S02]  /*2dc0*/  USHF.R.U32.HI UR37, URZ, 0x1, UR42 ;  /* 0x00000001ff257899 */ /* 0x000fe4000801162a */
[----:B------:R-:W-:Y:S02]  /*2dd0*/  UIADD3 UR4, UPT, UPT, UR34, UR5, URZ ;  /* 0x0000000522047290 */ /* 0x000fe4000fffe0ff */
[----:B------:R-:W-:-:S07]  /*2de0*/  ULEA UR37, UR12, UR37, 0x2 ;  /* 0x000000250c257291 */ /* 0x000fce000f8e10ff */
[----:B------:R-:W2:Y:S01]  /*2df0*/  LDTM.x32 R36, tmem[UR4] ;  /* 0x00000004002479ee */ /* 0x000ea200082c0000 */
[----:B-1----:R-:W1:Y:S01]  /*2e00*/  LDTM.x32 R4, tmem[UR4+0x20] ;  /* 0x00002004000479ee */ /* 0x002e6200082c0000 */
[----:B------:R-:W-:-:S04]  /*2e10*/  USHF.R.S32.HI UR4, URZ, 0x1f, UR37 ;  /* 0x0000001fff047899 */ /* 0x000fc80008011425 */
[----:B------:R-:W-:-:S04]  /*2e20*/  ULEA.HI UR4, UR4, UR37, URZ, 0x2 ;  /* 0x0000002504047291 */ /* 0x000fc8000f8f10ff */
[----:B------:R-:W-:-:S04]  /*2e30*/  ULOP3.LUT UR4, UR4, 0x3fffc, URZ, 0xc0, !UPT ;  /* 0x0003fffc04047892 */ /* 0x000fc8000f8ec0ff */
[----:B------:R-:W-:-:S06]  /*2e40*/  UIADD3 UR4, UPT, UPT, UR37, -UR4, URZ ;  /* 0x8000000425047290 */ /* 0x000fcc000fffe0ff */
[----:B------:R-:W-:Y:S01]  /*2e50*/  MOV R84, UR4 ;  /* 0x0000000400547c02 */ /* 0x000fe20008000f00 */
[----:B------:R-:W-:Y:S01]  /*2e60*/  ULEA.HI UR4, UR37, UR37, URZ, 0x1 ;  /* 0x0000002525047291 */ /* 0x000fe2000f8f08ff */
[----:B--2---:R-:W-:Y:S01]  /*2e70*/  FMUL R3, R37, UR35 ;  /* 0x0000002325037c20 */ /* 0x004fe20008400000 */
[----:B------:R-:W-:Y:S01]  /*2e80*/  FMUL R2, R36, UR35 ;  /* 0x0000002324027c20 */ /* 0x000fe20008400000 */
[----:B------:R-:W-:Y:S01]  /*2e90*/  FMUL R71, R39, UR35 ;  /* 0x0000002327477c20 */ /* 0x000fe20008400000 */
[----:B------:R-:W-:Y:S01]  /*2ea0*/  FMUL R41, R41, UR35 ;  /* 0x0000002329297c20 */ /* 0x000fe20008400000 */
[----:B------:R-:W-:Y:S01]  /*2eb0*/  FMUL R43, R43, UR35 ;  /* 0x000000232b2b7c20 */ /* 0x000fe20008400000 */
[----:B------:R-:W-:Y:S01]  /*2ec0*/  FMUL R42, R42, UR35 ;  /* 0x000000232a2a7c20 */ /* 0x000fe20008400000 */
[----:B------:R-:W-:Y:S01]  /*2ed0*/  FMUL R40, R40, UR35 ;  /* 0x0000002328287c20 */ /* 0x000fe20008400000 */
[----:B------:R-:W-:Y:S01]  /*2ee0*/  FMUL R70, R38, UR35 ;  /* 0x0000002326467c20 */ /* 0x000fe20008400000 */
[----:B------:R-:W-:Y:S01]  /*2ef0*/  F2FP.BF16.F32.PACK_AB R36, R3, R2 ;  /* 0x000000020324723e */ /* 0x000fe200000010ff */
[----:B-1----:R-:W-:Y:S01]  /*2f00*/  FMUL R69, R5, UR35 ;  /* 0x0000002305457c20 */ /* 0x002fe20008400000 */
[----:B------:R-:W-:Y:S01]  /*2f10*/  F2FP.BF16.F32.PACK_AB R39, R43, R42 ;  /* 0x0000002a2b27723e */ /* 0x000fe200000010ff */
[----:B------:R-:W-:Y:S01]  /*2f20*/  FMUL R68, R4, UR35 ;  /* 0x0000002304447c20 */ /* 0x000fe20008400000 */
[----:B------:R-:W-:Y:S01]  /*2f30*/  F2FP.BF16.F32.PACK_AB R38, R41, R40 ;  /* 0x000000282926723e */ /* 0x000fe200000010ff */
[----:B------:R-:W-:Y:S01]  /*2f40*/  FMUL R45, R45, UR35 ;  /* 0x000000232d2d7c20 */ /* 0x000fe20008400000 */
[----:B------:R-:W-:Y:S01]  /*2f50*/  F2FP.BF16.F32.PACK_AB R37, R71, R70 ;  /* 0x000000464725723e */ /* 0x000fe200000010ff */
[----:B------:R-:W-:Y:S01]  /*2f60*/  FMUL R44, R44, UR35 ;  /* 0x000000232c2c7c20 */ /* 0x000fe20008400000 */
[----:B------:R-:W-:Y:S01]  /*2f70*/  LEA R72, R84, R75, 0xe ;  /* 0x0000004b54487211 */ /* 0x000fe200078e70ff */
[----:B------:R-:W-:Y:S01]  /*2f80*/  FMUL R47, R47, UR35 ;  /* 0x000000232f2f7c20 */ /* 0x000fe20008400000 */
[----:B------:R-:W-:Y:S01]  /*2f90*/  FMUL R46, R46, UR35 ;  /* 0x000000232e2e7c20 */ /* 0x000fe20008400000 */
[----:B------:R-:W-:Y:S01]  /*2fa0*/  FMUL R49, R49, UR35 ;  /* 0x0000002331317c20 */ /* 0x000fe20008400000 */
[----:B------:R-:W-:Y:S01]  /*2fb0*/  FMUL R48, R48, UR35 ;  /* 0x0000002330307c20 */ /* 0x000fe20008400000 */
[----:B------:R-:W-:Y:S01]  /*2fc0*/  FMUL R51, R51, UR35 ;  /* 0x0000002333337c20 */ /* 0x000fe20008400000 */
[----:B------:R-:W-:Y:S01]  /*2fd0*/  FMUL R50, R50, UR35 ;  /* 0x0000002332327c20 */ /* 0x000fe20008400000 */
[----:B------:R-:W-:Y:S01]  /*2fe0*/  FMUL2 R4, R68.F32x2.HI_LO, -1.4426950216293334961 ;  /* 0xbfb8aa3b4404784a */ /* 0x000fe20001000000 */
[----:B------:R1:W-:Y:S01]  /*2ff0*/  STS.128 [R72], R36 ;  /* 0x0000002448007388 */ /* 0x0003e20000000c00 */
[----:B------:R-:W-:Y:S01]  /*3000*/  FMUL R73, R7, UR35 ;  /* 0x0000002307497c20 */ /* 0x000fe20008400000 */
[----:B------:R-:W-:Y:S01]  /*3010*/  FMUL R53, R53, UR35 ;  /* 0x0000002335357c20 */ /* 0x000fe20008400000 */
[----:B------:R2:W-:Y:S01]  /*3020*/  MUFU.EX2 R88, R4 ;  /* 0x0000000400587308 */ /* 0x0005e20000000800 */
[----:B------:R-:W-:Y:S01]  /*3030*/  FMUL R52, R52, UR35 ;  /* 0x0000002334347c20 */ /* 0x000fe20008400000 */
[----:B------:R-:W-:Y:S01]  /*3040*/  FMUL R55, R55, UR35 ;  /* 0x0000002337377c20 */ /* 0x000fe20008400000 */
[----:B------:R-:W-:Y:S01]  /*3050*/  FMUL R57, R57, UR35 ;  /* 0x0000002339397c20 */ /* 0x000fe20008400000 */
[----:B------:R-:W-:Y:S01]  /*3060*/  FMUL R59, R59, UR35 ;  /* 0x000000233b3b7c20 */ /* 0x000fe20008400000 */
[----:B------:R-:W-:Y:S01]  /*3070*/  FMUL R58, R58, UR35 ;  /* 0x000000233a3a7c20 */ /* 0x000fe20008400000 */
[----:B------:R-:W-:Y:S01]  /*3080*/  LEA R90, R84, R76, 0xe ;  /* 0x0000004c545a7211 */ /* 0x000fe200078e70ff */
[----:B------:R-:W-:Y:S01]  /*3090*/  FMUL R56, R56, UR35 ;  /* 0x0000002338387c20 */ /* 0x000fe20008400000 */
[----:B------:R-:W-:Y:S01]  /*30a0*/  FMUL R54, R54, UR35 ;  /* 0x0000002336367c20 */ /* 0x000fe20008400000 */
[----:B------:R3:W-:Y:S01]  /*30b0*/  MUFU.EX2 R85, R5 ;  /* 0x0000000500557308 */ /* 0x0007e20000000800 */
[----:B------:R-:W-:Y:S01]  /*30c0*/  F2FP.BF16.F32.PACK_AB R7, R59, R58 ;  /* 0x0000003a3b07723e */ /* 0x000fe200000010ff */
[----:B------:R-:W-:Y:S01]  /*30d0*/  FMUL R61, R61, UR35 ;  /* 0x000000233d3d7c20 */ /* 0x000fe20008400000 */
[----:B------:R-:W-:Y:S01]  /*30e0*/  LEA R91, R84, R77, 0xe ;  /* 0x0000004d545b7211 */ /* 0x000fe200078e70ff */
[----:B------:R-:W-:Y:S01]  /*30f0*/  FMUL R67, R67, UR35 ;  /* 0x0000002343437c20 */ /* 0x000fe20008400000 */
[----:B------:R-:W-:Y:S01]  /*3100*/  FMUL R66, R66, UR35 ;  /* 0x0000002342427c20 */ /* 0x000fe20008400000 */
[----:B------:R-:W-:Y:S01]  /*3110*/  FMUL R60, R60, UR35 ;  /* 0x000000233c3c7c20 */ /* 0x000fe20008400000 */
[----:B------:R-:W-:Y:S01]  /*3120*/  FMUL R9, R9, UR35 ;  /* 0x0000002309097c20 */ /* 0x000fe20008400000 */
[----:B--2---:R-:W-:Y:S01]  /*3130*/  F2FP.BF16.F32.PACK_AB R4, R53, R52 ;  /* 0x000000343504723e */ /* 0x004fe200000010ff */
[----:B------:R-:W-:Y:S01]  /*3140*/  FMUL R8, R8, UR35 ;  /* 0x0000002308087c20 */ /* 0x000fe20008400000 */
[----:B------:R-:W-:Y:S01]  /*3150*/  FMUL R11, R11, UR35 ;  /* 0x000000230b0b7c20 */ /* 0x000fe20008400000 */
[----:B------:R-:W-:Y:S01]  /*3160*/  FMUL R10, R10, UR35 ;  /* 0x000000230a0a7c20 */ /* 0x000fe20008400000 */
[----:B------:R-:W-:Y:S01]  /*3170*/  FMUL R13, R13, UR35 ;  /* 0x000000230d0d7c20 */ /* 0x000fe20008400000 */
[----:B------:R-:W-:Y:S01]  /*3180*/  FMUL R12, R12, UR35 ;  /* 0x000000230c0c7c20 */ /* 0x000fe20008400000 */
[----:B------:R-:W-:Y:S01]  /*3190*/  FMUL R21, R21, UR35 ;  /* 0x0000002315157c20 */ /* 0x000fe20008400000 */
[----:B------:R-:W-:Y:S01]  /*31a0*/  FMUL R20, R20, UR35 ;  /* 0x0000002314147c20 */ /* 0x000fe20008400000 */
[----:B------:R-:W-:Y:S01]  /*31b0*/  FMUL R19, R19, UR35 ;  /* 0x0000002313137c20 */ /* 0x000fe20008400000 */
[----:B---3--:R-:W-:Y:S01]  /*31c0*/  F2FP.BF16.F32.PACK_AB R5, R55, R54 ;  /* 0x000000363705723e */ /* 0x008fe200000010ff */
[----:B------:R-:W-:Y:S01]  /*31d0*/  FMUL R18, R18, UR35 ;  /* 0x0000002312127c20 */ /* 0x000fe20008400000 */
[----:B-1----:R-:W-:Y:S01]  /*31e0*/  FMUL R72, R6, UR35 ;  /* 0x0000002306487c20 */ /* 0x002fe20008400000 */
[----:B------:R-:W-:Y:S01]  /*31f0*/  F2FP.BF16.F32.PACK_AB R39, R51, R50 ;  /* 0x000000323327723e */ /* 0x000fe200000010ff */
[----:B------:R-:W-:Y:S01]  /*3200*/  FMUL R23, R23, UR35 ;  /* 0x0000002317177c20 */ /* 0x000fe20008400000 */
[----:B------:R-:W-:Y:S01]  /*3210*/  F2FP.BF16.F32.PACK_AB R38, R49, R48 ;  /* 0x000000303126723e */ /* 0x000fe200000010ff */
[----:B------:R-:W-:Y:S01]  /*3220*/  FMUL2 R86, R72.F32x2.HI_LO, -1.4426950216293334961 ;  /* 0xbfb8aa3b4856784a */ /* 0x000fe20001000000 */
[----:B------:R-:W-:Y:S01]  /*3230*/  F2FP.BF16.F32.PACK_AB R37, R47, R46 ;  /* 0x0000002e2f25723e */ /* 0x000fe200000010ff */
[----:B------:R-:W-:Y:S01]  /*3240*/  FMUL R22, R22, UR35 ;  /* 0x0000002316167c20 */ /* 0x000fe20008400000 */
[----:B------:R-:W-:Y:S01]  /*3250*/  F2FP.BF16.F32.PACK_AB R36, R45, R44 ;  /* 0x0000002c2d24723e */ /* 0x000fe200000010ff */
[----:B------:R-:W1:Y:S01]  /*3260*/  MUFU.EX2 R89, R86 ;  /* 0x0000005600597308 */ /* 0x000e620000000800 */
[----:B------:R-:W-:Y:S01]  /*3270*/  F2FP.BF16.F32.PACK_AB R6, R57, R56 ;  /* 0x000000383906723e */ /* 0x000fe200000010ff */
[----:B------:R-:W-:Y:S01]  /*3280*/  FMUL R33, R33, UR35 ;  /* 0x0000002321217c20 */ /* 0x000fe20008400000 */
[----:B------:R-:W-:Y:S01]  /*3290*/  FMUL R32, R32, UR35 ;  /* 0x0000002320207c20 */ /* 0x000fe20008400000 */
[----:B------:R2:W-:Y:S01]  /*32a0*/  STS.128 [R90], R36 ;  /* 0x000000245a007388 */ /* 0x0005e20000000c00 */
[----:B------:R-:W-:Y:S01]  /*32b0*/  FMUL R35, R35, UR35 ;  /* 0x0000002323237c20 */ /* 0x000fe20008400000 */
[----:B------:R-:W-:Y:S01]  /*32c0*/  FMUL R34, R34, UR35 ;  /* 0x0000002322227c20 */ /* 0x000fe20008400000 */
[----:B------:R-:W-:Y:S01]  /*32d0*/  FMUL R29, R29, UR35 ;  /* 0x000000231d1d7c20 */ /* 0x000fe20008400000 */
[----:B------:R3:W-:Y:S01]  /*32e0*/  MUFU.EX2 R92, R87 ;  /* 0x00000057005c7308 */ /* 0x0007e20000000800 */
[----:B------:R4:W-:Y:S01]  /*32f0*/  STS.128 [R91], R4 ;  /* 0x000000045b007388 */ /* 0x0009e20000000c00 */
[----:B------:R-:W-:Y:S01]  /*3300*/  FMUL R28, R28, UR35 ;  /* 0x000000231c1c7c20 */ /* 0x000fe20008400000 */
[----:B------:R-:W-:Y:S01]  /*3310*/  FMUL R31, R31, UR35 ;  /* 0x000000231f1f7c20 */ /* 0x000fe20008400000 */
[----:B------:R-:W-:Y:S01]  /*3320*/  FMUL R30, R30, UR35 ;  /* 0x000000231e1e7c20 */ /* 0x000fe20008400000 */
[----:B------:R-:W-:Y:S01]  /*3330*/  ULOP3.LUT UR4, UR4, 0xfffffffe, URZ, 0xc0, !UPT ;  /* 0xfffffffe04047892 */ /* 0x000fe2000f8ec0ff */
[----:B-1----:R-:W-:-:S03]  /*3340*/  FADD R89, R89, 1 ;  /* 0x3f80000059597421 */ /* 0x002fc60000000000 */
[----:B------:R-:W-:Y:S01]  /*3350*/  UIADD3 UR37, UPT, UPT, UR37, -UR4, URZ ;  /* 0x8000000425257290 */ /* 0x000fe2000fffe0ff */
[----:B---3--:R-:W-:-:S04]  /*3360*/  FMUL2 R86, R12.F32x2.HI_LO, -1.4426950216293334961 ;  /* 0xbfb8aa3b0c56784a */ /* 0x008fc80001000000 */
[----:B------:R-:W-:Y:S01]  /*3370*/  MUFU.EX2 R93, R86 ;  /* 0x00000056005d7308 */ /* 0x000fe20000000800 */
[----:B--2---:R-:W-:Y:S01]  /*3380*/  FMUL R39, R63, UR35 ;  /* 0x000000233f277c20 */ /* 0x004fe20008400000 */
[----:B------:R-:W-:Y:S01]  /*3390*/  FMUL R37, R65, UR35 ;  /* 0x0000002341257c20 */ /* 0x000fe20008400000 */
[----:B------:R-:W-:Y:S01]  /*33a0*/  FMUL R36, R64, UR35 ;  /* 0x0000002340247c20 */ /* 0x000fe20008400000 */
[----:B------:R-:W-:Y:S01]  /*33b0*/  FMUL R38, R62, UR35 ;  /* 0x000000233e267c20 */ /* 0x000fe20008400000 */
[----:B------:R-:W-:Y:S01]  /*33c0*/  LEA R90, R84, R78, 0xe ;  /* 0x0000004e545a7211 */ /* 0x000fe200078e70ff */
[----:B------:R-:W-:Y:S01]  /*33d0*/  FMUL2 R64, R8.F32x2.HI_LO, -1.4426950216293334961 ;  /* 0xbfb8aa3b0840784a */ /* 0x000fe20001000000 */
[----:B----4-:R-:W-:Y:S01]  /*33e0*/  F2FP.BF16.F32.PACK_AB R7, R67, R66 ;  /* 0x000000424307723e */ /* 0x010fe200000010ff */
[----:B------:R-:W-:Y:S01]  /*33f0*/  FMUL2 R62, R10.F32x2.HI_LO, -1.4426950216293334961 ;  /* 0xbfb8aa3b0a3e784a */ /* 0x000fe20001000000 */
[----:B------:R-:W-:Y:S01]  /*3400*/  F2FP.BF16.F32.PACK_AB R6, R37, R36 ;  /* 0x000000242506723e */ /* 0x000fe200000010ff */
[----:B------:R-:W1:Y:S01]  /*3410*/  MUFU.EX2 R91, R87 ;  /* 0x00000057005b7308 */ /* 0x000e620000000800 */
[----:B------:R-:W-:-:S02]  /*3420*/  F2FP.BF16.F32.PACK_AB R5, R39, R38 ;  /* 0x000000262705723e */ /* 0x000fc400000010ff */
[----:B------:R-:W-:Y:S02]  /*3430*/  F2FP.BF16.F32.PACK_AB R4, R61, R60 ;  /* 0x0000003c3d04723e */ /* 0x000fe400000010ff */
[----:B------:R-:W-:-:S03]  /*3440*/  LEA R84, R84, R83, 0xe ;  /* 0x0000005354547211 */ /* 0x000fc600078e70ff */
[----:B------:R2:W-:Y:S01]  /*3450*/  STS.128 [R90], R4 ;  /* 0x000000045a007388 */ /* 0x0005e20000000c00 */
[----:B------:R-:W-:Y:S08]  /*3460*/  MUFU.EX2 R64, R64 ;  /* 0x0000004000407308 */ /* 0x000ff00000000800 */
[----:B------:R-:W-:Y:S01]  /*3470*/  MUFU.EX2 R65, R65 ;  /* 0x0000004100417308 */ /* 0x000fe20000000800 */
[----:B-1----:R-:W-:-:S07]  /*3480*/  FADD R91, R91, 1 ;  /* 0x3f8000005b5b7421 */ /* 0x002fce0000000000 */
[----:B------:R-:W1:Y:S08]  /*3490*/  MUFU.EX2 R96, R62 ;  /* 0x0000003e00607308 */ /* 0x000e700000000800 */
[----:B------:R3:W-:Y:S01]  /*34a0*/  MUFU.EX2 R94, R63 ;  /* 0x0000003f005e7308 */ /* 0x0007e20000000800 */
[----:B--2---:R-:W-:Y:S01]  /*34b0*/  FADD R6, R88, 1 ;  /* 0x3f80000058067421 */ /* 0x004fe20000000000 */
[----:B------:R-:W-:Y:S01]  /*34c0*/  FADD R88, R85, 1 ;  /* 0x3f80000055587421 */ /* 0x000fe20000000000 */
[----:B------:R-:W-:Y:S01]  /*34d0*/  FADD R85, R92, 1 ;  /* 0x3f8000005c557421 */ /* 0x000fe20000000000 */
[----:B------:R-:W-:Y:S01]  /*34e0*/  FMUL R5, R15, UR35 ;  /* 0x000000230f057c20 */ /* 0x000fe20008400000 */
[----:B------:R-:W-:-:S03]  /*34f0*/  FMUL R4, R14, UR35 ;  /* 0x000000230e047c20 */ /* 0x000fc60008400000 */
[----:B------:R-:W-:Y:S01]  /*3500*/  MUFU.RCP R7, R88 ;  /* 0x0000005800077308 */ /* 0x000fe20000001000 */
[----:B-1----:R-:W-:Y:S01]  /*3510*/  FADD R96, R96, 1 ;  /* 0x3f80000060607421 */ /* 0x002fe20000000000 */
[----:B---3--:R-:W-:-:S06]  /*3520*/  FMUL2 R62, R4.F32x2.HI_LO, -1.4426950216293334961 ;  /* 0xbfb8aa3b043e784a */ /* 0x008fcc0001000000 */
[----:B------:R-:W1:Y:S08]  /*3530*/  MUFU.RCP R6, R6 ;  /* 0x0000000600067308 */ /* 0x000e700000001000 */
[----:B------:R-:W-:Y:S08]  /*3540*/  MUFU.RCP R14, R89 ;  /* 0x00000059000e7308 */ /* 0x000ff00000001000 */
[----:B------:R-:W2:Y:S01]  /*3550*/  MUFU.RCP R15, R85 ;  /* 0x00000055000f7308 */ /* 0x000ea20000001000 */
[----:B-1----:R-:W-:-:S04]  /*3560*/  FMUL2 R6, R6.F32x2.HI_LO, R68.F32x2.HI_LO ;  /* 0x000000440606724a */ /* 0x002fc80000000000 */
[----:B------:R-:W-:Y:S02]  /*3570*/  FMUL2 R2, R6.F32x2.HI_LO, R2.F32x2.HI_LO ;  /* 0x000000020602724a */ /* 0x000fe40000000000 */
[----:B------:R-:W-:Y:S01]  /*3580*/  FMUL R6, R16, UR35 ;  /* 0x0000002310067c20 */ /* 0x000fe20008400000 */
[----:B------:R-:W-:Y:S01]  /*3590*/  FADD R16, R64, 1 ;  /* 0x3f80000040107421 */ /* 0x000fe20000000000 */
[----:B------:R-:W-:Y:S01]  /*35a0*/  FMUL R7, R17, UR35 ;  /* 0x0000002311077c20 */ /* 0x000fe20008400000 */
[----:B------:R-:W-:Y:S03]  /*35b0*/  MUFU.EX2 R90, R62 ;  /* 0x0000003e005a7308 */ /* 0x000fe60000000800 */
[----:B------:R-:W-:Y:S02]  /*35c0*/  FMUL2 R86, R6.F32x2.HI_LO, -1.4426950216293334961 ;  /* 0xbfb8aa3b0656784a */ /* 0x000fe40001000000 */
[----:B--2---:R-:W-:-:S03]  /*35d0*/  FMUL2 R14, R14.F32x2.HI_LO, R72.F32x2.HI_LO ;  /* 0x000000480e0e724a */ /* 0x004fc60000000000 */
[----:B------:R-:W-:Y:S01]  /*35e0*/  MUFU.RCP R16, R16 ;  /* 0x0000001000107308 */ /* 0x000fe20000001000 */
[----:B------:R-:W-:Y:S02]  /*35f0*/  FMUL2 R14, R14.F32x2.HI_LO, R70.F32x2.HI_LO ;  /* 0x000000460e0e724a */ /* 0x000fe40000000000 */
[----:B------:R-:W-:Y:S01]  /*3600*/  FADD R70, R65, 1 ;  /* 0x3f80000041467421 */ /* 0x000fe20000000000 */
[----:B------:R-:W-:-:S04]  /*3610*/  FMUL2 R64, R18.F32x2.HI_LO, -1.4426950216293334961 ;  /* 0xbfb8aa3b1240784a */ /* 0x000fc80001000000 */
[----:B------:R1:W-:Y:S08]  /*3620*/  MUFU.EX2 R92, R87 ;  /* 0x00000057005c7308 */ /* 0x0003f00000000800 */
[----:B------:R-:W2:Y:S08]  /*3630*/  MUFU.RCP R17, R70 ;  /* 0x0000004600117308 */ /* 0x000eb00000001000 */
[----:B------:R-:W3:Y:S01]  /*3640*/  MUFU.EX2 R95, R63 ;  /* 0x0000003f005f7308 */ /* 0x000ee20000000800 */
[----:B-1----:R-:W-:-:S07]  /*3650*/  FADD R87, R94, 1 ;  /* 0x3f8000005e577421 */ /* 0x002fce0000000000 */
[----:B------:R-:W-:Y:S01]  /*3660*/  MUFU.RCP R62, R96 ;  /* 0x00000060003e7308 */ /* 0x000fe20000001000 */
[----:B--2---:R-:W-:Y:S02]  /*3670*/  FMUL2 R16, R16.F32x2.HI_LO, R8.F32x2.HI_LO ;  /* 0x000000081010724a */ /* 0x004fe40000000000 */
[----:B------:R-:W-:Y:S02]  /*3680*/  FMUL2 R70, R20.F32x2.HI_LO, -1.4426950216293334961 ;  /* 0xbfb8aa3b1446784a */ /* 0x000fe40001000000 */
[----:B------:R-:W-:Y:S02]  /*3690*/  FMUL2 R16, R16.F32x2.HI_LO, R40.F32x2.HI_LO ;  /* 0x000000281010724a */ /* 0x000fe40000000000 */
[----:B------:R-:W-:Y:S01]  /*36a0*/  FADD R40, R93, 1 ;  /* 0x3f8000005d287421 */ /* 0x000fe20000000000 */
[----:B------:R-:W1:Y:S01]  /*36b0*/  MUFU.RCP R63, R87 ;  /* 0x00000057003f7308 */ /* 0x000e620000001000 */
[----:B---3--:R-:W-:-:S07]  /*36c0*/  FADD R95, R95, 1 ;  /* 0x3f8000005f5f7421 */ /* 0x008fce0000000000 */
[----:B------:R2:W3:Y:S08]  /*36d0*/  MUFU.EX2 R85, R70 ;  /* 0x0000004600557308 */ /* 0x0004f00000000800 */
[----:B------:R-:W-:Y:S01]  /*36e0*/  MUFU.RCP R40, R40 ;  /* 0x0000002800287308 */ /* 0x000fe20000001000 */
[----:B-1----:R-:W-:Y:S01]  /*36f0*/  FMUL2 R62, R62.F32x2.HI_LO, R10.F32x2.HI_LO ;  /* 0x0000000a3e3e724a */ /* 0x002fe20000000000 */
[----:B------:R-:W-:-:S02]  /*3700*/  F2FP.BF16.F32.PACK_AB R11, R11, R10 ;  /* 0x0000000a0b0b723e */ /* 0x000fc400000010ff */
[----:B------:R-:W-:Y:S01]  /*3710*/  F2FP.BF16.F32.PACK_AB R10, R9, R8 ;  /* 0x00000008090a723e */ /* 0x000fe200000010ff */
[----:B------:R-:W-:Y:S01]  /*3720*/  FMUL2 R42, R62.F32x2.HI_LO, R42.F32x2.HI_LO ;  /* 0x0000002a3e2a724a */ /* 0x000fe20000000000 */
[----:B------:R-:W-:Y:S02]  /*3730*/  F2FP.BF16.F32.PACK_AB R9, R73, R72 ;  /* 0x000000484909723e */ /* 0x000fe400000010ff */
[----:B------:R-:W1:Y:S01]  /*3740*/  MUFU.RCP R41, R91 ;  /* 0x0000005b00297308 */ /* 0x000e620000001000 */
[----:B--2---:R-:W-:Y:S01]  /*3750*/  FADD R70, R90, 1 ;  /* 0x3f8000005a467421 */ /* 0x004fe20000000000 */
[----:B------:R-:W-:Y:S01]  /*3760*/  F2FP.BF16.F32.PACK_AB R8, R69, R68 ;  /* 0x000000444508723e */ /* 0x000fe200000010ff */
[----:B---3--:R-:W-:-:S05]  /*3770*/  FADD R85, R85, 1 ;  /* 0x3f80000055557421 */ /* 0x008fca0000000000 */
[----:B------:R-:W-:Y:S08]  /*3780*/  MUFU.RCP R62, R70 ;  /* 0x00000046003e7308 */ /* 0x000ff00000001000 */
[----:B------:R-:W2:Y:S01]  /*3790*/  MUFU.RCP R63, R95 ;  /* 0x0000005f003f7308 */ /* 0x000ea20000001000 */
[----:B-1----:R-:W-:-:S04]  /*37a0*/  FMUL2 R40, R40.F32x2.HI_LO, R12.F32x2.HI_LO ;  /* 0x0000000c2828724a */ /* 0x002fc80000000000 */
[----:B------:R-:W-:Y:S02]  /*37b0*/  FMUL2 R40, R40.F32x2.HI_LO, R44.F32x2.HI_LO ;  /* 0x0000002c2828724a */ /* 0x000fe40000000000 */
[----:B------:R-:W-:Y:S01]  /*37c0*/  FMUL R45, R25, UR35 ;  /* 0x00000023192d7c20 */ /* 0x000fe20008400000 */
[----:B------:R-:W-:Y:S01]  /*37d0*/  MUFU.EX2 R88, R86 ;  /* 0x0000005600587308 */ /* 0x000fe20000000800 */
[----:B------:R-:W-:-:S04]  /*37e0*/  FMUL R44, R24, UR35 ;  /* 0x00000023182c7c20 */ /* 0x000fc80008400000 */
[----:B------:R-:W-:-:S03]  /*37f0*/  FMUL2 R24, R44.F32x2.HI_LO, -1.4426950216293334961 ;  /* 0xbfb8aa3b2c18784a */ /* 0x000fc60001000000 */
[----:B------:R-:W1:Y:S01]  /*3800*/  MUFU.EX2 R89, R64 ;  /* 0x0000004000597308 */ /* 0x000e620000000800 */
[----:B--2---:R-:W-:-:S04]  /*3810*/  FMUL2 R62, R62.F32x2.HI_LO, R4.F32x2.HI_LO ;  /* 0x000000043e3e724a */ /* 0x004fc80000000000 */
[----:B------:R-:W-:Y:S02]  /*3820*/  FMUL2 R46, R62.F32x2.HI_LO, R46.F32x2.HI_LO ;  /* 0x0000002e3e2e724a */ /* 0x000fe40000000000 */
[----:B------:R-:W-:Y:S01]  /*3830*/  FMUL R63, R27, UR35 ;  /* 0x000000231b3f7c20 */ /* 0x000fe20008400000 */
[----:B------:R2:W3:Y:S01]  /*3840*/  MUFU.EX2 R94, R65 ;  /* 0x00000041005e7308 */ /* 0x0004e20000000800 */
[----:B------:R-:W-:-:S04]  /*3850*/  FMUL R62, R26, UR35 ;  /* 0x000000231a3e7c20 */ /* 0x000fc80008400000 */
[----:B------:R-:W-:-:S03]  /*3860*/  FMUL2 R26, R62.F32x2.HI_LO, -1.4426950216293334961 ;  /* 0xbfb8aa3b3e1a784a */ /* 0x000fc60001000000 */
[----:B------:R4:W-:Y:S01]  /*3870*/  MUFU.EX2 R86, R71 ;  /* 0x0000004700567308 */ /* 0x0009e20000000800 */
[----:B-1----:R-:W-:-:S07]  /*3880*/  FADD R89, R89, 1 ;  /* 0x3f80000059597421 */ /* 0x002fce0000000000 */
[----:B------:R-:W1:Y:S01]  /*3890*/  MUFU.EX2 R91, R24 ;  /* 0x00000018005b7308 */ /* 0x000e620000000800 */
[----:B--2---:R-:W-:Y:S02]  /*38a0*/  FMUL2 R64, R22.F32x2.HI_LO, -1.4426950216293334961 ;  /* 0xbfb8aa3b1640784a */ /* 0x004fe40001000000 */
[----:B---3--:R-:W-:-:S05]  /*38b0*/  FADD R70, R94, 1 ;  /* 0x3f8000005e467421 */ /* 0x008fca0000000000 */
[----:B------:R2:W-:Y:S01]  /*38c0*/  MUFU.EX2 R87, R64 ;  /* 0x0000004000577308 */ /* 0x0005e20000000800 */
[----:B----4-:R-:W-:-:S07]  /*38d0*/  FADD R71, R92, 1 ;  /* 0x3f8000005c477421 */ /* 0x010fce0000000000 */
[----:B------:R-:W3:Y:S01]  /*38e0*/  MUFU.EX2 R93, R25 ;  /* 0x00000019005d7308 */ /* 0x000ee20000000800 */
[----:B-1----:R-:W-:-:S07]  /*38f0*/  FADD R72, R91, 1 ;  /* 0x3f8000005b487421 */ /* 0x002fce0000000000 */
[----:B------:R-:W1:Y:S01]  /*3900*/  MUFU.EX2 R90, R65 ;  /* 0x00000041005a7308 */ /* 0x000e620000000800 */
[----:B--2---:R-:W-:-:S07]  /*3910*/  FADD R64, R88, 1 ;  /* 0x3f80000058407421 */ /* 0x004fce0000000000 */
[----:B------:R2:W-:Y:S01]  /*3920*/  MUFU.RCP R24, R89 ;  /* 0x0000005900187308 */ /* 0x0005e20000001000 */
[----:B---3--:R-:W-:-:S07]  /*3930*/  FADD R73, R93, 1 ;  /* 0x3f8000005d497421 */ /* 0x008fce0000000000 */
[----:B------:R-:W3:Y:S08]  /*3940*/  MUFU.RCP R25, R70 ;  /* 0x0000004600197308 */ /* 0x000ef00000001000 */
[----:B------:R-:W-:Y:S01]  /*3950*/  MUFU.RCP R64, R64 ;  /* 0x0000004000407308 */ /* 0x000fe20000001000 */
[----:B--2---:R-:W-:Y:S01]  /*3960*/  FADD R89, R86, 1 ;  /* 0x3f80000056597421 */ /* 0x004fe20000000000 */
[----:B------:R-:W-:Y:S01]  /*3970*/  FADD R86, R87, 1 ;  /* 0x3f80000057567421 */ /* 0x000fe20000000000 */
[----:B-1----:R-:W-:-:S05]  /*3980*/  FADD R87, R90, 1 ;  /* 0x3f8000005a577421 */ /* 0x002fca0000000000 */
[----:B------:R-:W1:Y:S01]  /*3990*/  MUFU.RCP R65, R71 ;  /* 0x0000004700417308 */ /* 0x000e620000001000 */
[----:B---3--:R-:W-:-:S04]  /*39a0*/  FMUL2 R24, R24.F32x2.HI_LO, R18.F32x2.HI_LO ;  /* 0x000000121818724a */ /* 0x008fc80000000000 */
[----:B------:R-:W-:Y:S02]  /*39b0*/  FMUL2 R50, R24.F32x2.HI_LO, R50.F32x2.HI_LO ;  /* 0x000000321832724a */ /* 0x000fe40000000000 */
[----:B------:R-:W-:Y:S01]  /*39c0*/  FMUL2 R24, R32.F32x2.HI_LO, -1.4426950216293334961 ;  /* 0xbfb8aa3b2018784a */ /* 0x000fe20001000000 */
[----:B------:R-:W2:Y:S08]  /*39d0*/  MUFU.EX2 R92, R26 ;  /* 0x0000001a005c7308 */ /* 0x000eb00000000800 */
[----:B------:R-:W3:Y:S01]  /*39e0*/  MUFU.EX2 R94, R27 ;  /* 0x0000001b005e7308 */ /* 0x000ee20000000800 */
[----:B-1----:R-:W-:-:S02]  /*39f0*/  FMUL2 R64, R64.F32x2.HI_LO, R6.F32x2.HI_LO ;  /* 0x000000064040724a */ /* 0x002fc40000000000 */
[----:B------:R-:W-:Y:S02]  /*3a00*/  FMUL2 R70, R30.F32x2.HI_LO, -1.4426950216293334961 ;  /* 0xbfb8aa3b1e46784a */ /* 0x000fe40001000000 */
[----:B------:R-:W-:Y:S02]  /*3a10*/  FMUL2 R48, R64.F32x2.HI_LO, R48.F32x2.HI_LO ;  /* 0x000000304030724a */ /* 0x000fe40000000000 */
[----:B------:R-:W-:Y:S01]  /*3a20*/  FMUL2 R64, R28.F32x2.HI_LO, -1.4426950216293334961 ;  /* 0xbfb8aa3b1c40784a */ /* 0x000fe20001000000 */
[----:B------:R-:W-:Y:S01]  /*3a30*/  MUFU.EX2 R25, R25 ;  /* 0x0000001900197308 */ /* 0x000fe20000000800 */
[----:B--2---:R-:W-:-:S07]  /*3a40*/  FADD R90, R92, 1 ;  /* 0x3f8000005c5a7421 */ /* 0x004fce0000000000 */
[----:B------:R-:W-:Y:S01]  /*3a50*/  MUFU.RCP R90, R90 ;  /* 0x0000005a005a7308 */ /* 0x000fe20000001000 */
[----:B---3--:R-:W-:Y:S01]  /*3a60*/  FADD R91, R94, 1 ;  /* 0x3f8000005e5b7421 */ /* 0x008fe20000000000 */
[----:B------:R-:W-:-:S06]  /*3a70*/  FMUL2 R26, R34.F32x2.HI_LO, -1.4426950216293334961 ;  /* 0xbfb8aa3b221a784a */ /* 0x000fcc0001000000 */
[----:B------:R-:W1:Y:S08]  /*3a80*/  MUFU.RCP R91, R91 ;  /* 0x0000005b005b7308 */ /* 0x000e700000001000 */
[----:B------:R2:W-:Y:S08]  /*3a90*/  MUFU.EX2 R95, R27 ;  /* 0x0000001b005f7308 */ /* 0x0005f00000000800 */
[----:B------:R3:W4:Y:S01]  /*3aa0*/  MUFU.EX2 R98, R26 ;  /* 0x0000001a00627308 */ /* 0x0007220000000800 */
[----:B-1----:R-:W-:-:S04]  /*3ab0*/  FMUL2 R90, R90.F32x2.HI_LO, R62.F32x2.HI_LO ;  /* 0x0000003e5a5a724a */ /* 0x002fc80000000000 */
[----:B------:R-:W-:-:S03]  /*3ac0*/  FMUL2 R90, R90.F32x2.HI_LO, R58.F32x2.HI_LO ;  /* 0x0000003a5a5a724a */ /* 0x000fc60000000000 */
[----:B------:R-:W-:Y:S01]  /*3ad0*/  MUFU.EX2 R64, R64 ;  /* 0x0000004000407308 */ /* 0x000fe20000000800 */
[----:B--2---:R-:W-:Y:S01]  /*3ae0*/  F2FP.BF16.F32.PACK_AB R27, R19, R18 ;  /* 0x00000012131b723e */ /* 0x004fe200000010ff */
[----:B------:R-:W-:Y:S01]  /*3af0*/  FADD R19, R25, 1 ;  /* 0x3f80000019137421 */ /* 0x000fe20000000000 */
[----:B------:R-:W-:Y:S02]  /*3b00*/  F2FP.BF16.F32.PACK_AB R25, R5, R4 ;  /* 0x000000040519723e */ /* 0x000fe400000010ff */
[----:B------:R-:W-:-:S03]  /*3b10*/  IADD3 R4, PT, PT, R84, 0x40, RZ ;  /* 0x0000004054047810 */ /* 0x000fc60007ffe0ff */
[----:B------:R-:W-:Y:S01]  /*3b20*/  MUFU.EX2 R65, R65 ;  /* 0x0000004100417308 */ /* 0x000fe20000000800 */
[----:B---3--:R-:W-:Y:S01]  /*3b30*/  F2FP.BF16.F32.PACK_AB R26, R7, R6 ;  /* 0x00000006071a723e */ /* 0x008fe200000010ff */
[----:B----4-:R-:W-:Y:S01]  /*3b40*/  FADD R98, R98, 1 ;  /* 0x3f80000062627421 */ /* 0x010fe20000000000 */
[----:B------:R-:W-:Y:S01]  /*3b50*/  F2FP.BF16.F32.PACK_AB R7, R63, R62 ;  /* 0x0000003e3f07723e */ /* 0x000fe200000010ff */
[----:B------:R-:W-:Y:S01]  /*3b60*/  FADD R63, R95, 1 ;  /* 0x3f8000005f3f7421 */ /* 0x000fe20000000000 */
[----:B------:R-:W-:Y:S02]  /*3b70*/  SHF.R.U32.HI R5, RZ, 0x3, R4 ;  /* 0x00000003ff057819 */ /* 0x000fe40000011604 */
[----:B------:R-:W-:Y:S01]  /*3b80*/  F2FP.BF16.F32.PACK_AB R6, R45, R44 ;  /* 0x0000002c2d06723e */ /* 0x000fe200000010ff */
[----:B------:R-:W1:Y:S08]  /*3b90*/  MUFU.EX2 R24, R24 ;  /* 0x0000001800187308 */ /* 0x000e700000000800 */
[----:B------:R-:W-:Y:S08]  /*3ba0*/  MUFU.RCP R72, R72 ;  /* 0x0000004800487308 */ /* 0x000ff00000001000 */
[----:B------:R-:W2:Y:S01]  /*3bb0*/  MUFU.RCP R73, R73 ;  /* 0x0000004900497308 */ /* 0x000ea20000001000 */
[----:B-1----:R-:W-:Y:S01]  /*3bc0*/  FADD R68, R24, 1 ;  /* 0x3f80000018447421 */ /* 0x002fe20000000000 */
[----:B------:R-:W-:-:S06]  /*3bd0*/  F2FP.BF16.F32.PACK_AB R24, R13, R12 ;  /* 0x0000000c0d18723e */ /* 0x000fcc00000010ff */
[----:B------:R1:W3:Y:S08]  /*3be0*/  MUFU.EX2 R97, R70 ;  /* 0x0000004600617308 */ /* 0x0002f00000000800 */
[----:B------:R4:W5:Y:S01]  /*3bf0*/  MUFU.EX2 R96, R71 ;  /* 0x0000004700607308 */ /* 0x0009620000000800 */
[----:B--2---:R-:W-:Y:S01]  /*3c00*/  FMUL2 R72, R72.F32x2.HI_LO, R44.F32x2.HI_LO ;  /* 0x0000002c4848724a */ /* 0x004fe20000000000 */
[----:B------:R-:W-:-:S02]  /*3c10*/  LOP3.LUT R45, R4, 0x70, R5, 0x78, !PT ;  /* 0x00000070042d7812 */ /* 0x000fc400078e7805 */
[----:B------:R-:W-:Y:S01]  /*3c20*/  IADD3 R44, PT, PT, R84, 0x50, RZ ;  /* 0x00000050542c7810 */ /* 0x000fe20007ffe0ff */
[----:B------:R-:W-:Y:S01]  /*3c30*/  FMUL2 R56, R72.F32x2.HI_LO, R56.F32x2.HI_LO ;  /* 0x000000384838724a */ /* 0x000fe20000000000 */
[----:B------:R-:W-:Y:S01]  /*3c40*/  F2FP.BF16.F32.PACK_AB R5, R23, R22 ;  /* 0x000000161705723e */ /* 0x000fe200000010ff */
[----:B------:R2:W-:Y:S01]  /*3c50*/  STS.128 [R45], R8 ;  /* 0x000000082d007388 */ /* 0x0005e20000000c00 */
[----:B------:R-:W-:Y:S01]  /*3c60*/  MUFU.RCP R86, R86 ;  /* 0x0000005600567308 */ /* 0x000fe20000001000 */
[----:B-1----:R-:W-:Y:S01]  /*3c70*/  FADD R70, R64, 1 ;  /* 0x3f80000040467421 */ /* 0x002fe20000000000 */
[----:B------:R-:W-:Y:S01]  /*3c80*/  F2FP.BF16.F32.PACK_AB R4, R21, R20 ;  /* 0x000000141504723e */ /* 0x000fe200000010ff */
[----:B---3--:R-:W-:-:S05]  /*3c90*/  FADD R64, R97, 1 ;  /* 0x3f80000061407421 */ /* 0x008fca0000000000 */
[----:B------:R-:W1:Y:S01]  /*3ca0*/  MUFU.RCP R87, R87 ;  /* 0x0000005700577308 */ /* 0x000e620000001000 */
[----:B----4-:R-:W-:Y:S01]  /*3cb0*/  FADD R71, R65, 1 ;  /* 0x3f80000041477421 */ /* 0x010fe20000000000 */
[----:B-----5:R-:W-:-:S06]  /*3cc0*/  FADD R65, R96, 1 ;  /* 0x3f80000060417421 */ /* 0x020fcc0000000000 */
[----:B------:R-:W-:Y:S08]  /*3cd0*/  MUFU.RCP R62, R98 ;  /* 0x00000062003e7308 */ /* 0x000ff00000001000 */
[----:B------:R-:W3:Y:S01]  /*3ce0*/  MUFU.RCP R63, R63 ;  /* 0x0000003f003f7308 */ /* 0x000ee20000001000 */
[----:B-1----:R-:W-:Y:S01]  /*3cf0*/  FMUL2 R86, R86.F32x2.HI_LO, R22.F32x2.HI_LO ;  /* 0x000000165656724a */ /* 0x002fe20000000000 */
[----:B------:R-:W-:-:S02]  /*3d00*/  SHF.R.U32.HI R23, RZ, 0x3, R44 ;  /* 0x00000003ff177819 */ /* 0x000fc4000001162c */
[----:B------:R-:W-:Y:S01]  /*3d10*/  F2FP.BF16.F32.PACK_AB R22, R57, R56 ;  /* 0x000000383916723e */ /* 0x000fe200000010ff */
[----:B------:R-:W-:Y:S01]  /*3d20*/  FMUL2 R54, R86.F32x2.HI_LO, R54.F32x2.HI_LO ;  /* 0x000000365636724a */ /* 0x000fe20000000000 */
[C---:B--2---:R-:W-:Y:S02]  /*3d30*/  IADD3 R8, PT, PT, R84.reuse, 0x60, RZ ;  /* 0x0000006054087810 */ /* 0x044fe40007ffe0ff */
[----:B------:R-:W-:Y:S01]  /*3d40*/  MUFU.RCP R18, R68 ;  /* 0x0000004400127308 */ /* 0x000fe20000001000 */
[----:B------:R-:W-:Y:S02]  /*3d50*/  IADD3 R84, PT, PT, R84, 0x70, RZ ;  /* 0x0000007054547810 */ /* 0x000fe40007ffe0ff */
[----:B------:R-:W-:Y:S02]  /*3d60*/  SHF.R.U32.HI R11, RZ, 0x3, R8 ;  /* 0x00000003ff0b7819 */ /* 0x000fe40000011608 */
[----:B------:R-:W-:Y:S02]  /*3d70*/  SHF.R.U32.HI R9, RZ, 0x3, R84 ;  /* 0x00000003ff097819 */ /* 0x000fe40000011654 */
[----:B------:R-:W-:Y:S01]  /*3d80*/  LOP3.LUT R23, R44, 0x70, R23, 0x78, !PT ;  /* 0x000000702c177812 */ /* 0x000fe200078e7817 */
[----:B------:R-:W1:Y:S01]  /*3d90*/  MUFU.RCP R19, R19 ;  /* 0x0000001300137308 */ /* 0x000e620000001000 */
[----:B---3--:R-:W-:Y:S01]  /*3da0*/  FMUL2 R62, R62.F32x2.HI_LO, R34.F32x2.HI_LO ;  /* 0x000000223e3e724a */ /* 0x008fe20000000000 */
[----:B------:R-:W-:-:S02]  /*3db0*/  F2FP.BF16.F32.PACK_AB R35, R35, R34 ;  /* 0x000000222323723e */ /* 0x000fc400000010ff */
[----:B------:R-:W-:Y:S01]  /*3dc0*/  F2FP.BF16.F32.PACK_AB R34, R33, R32 ;  /* 0x000000202122723e */ /* 0x000fe200000010ff */
[----:B------:R2:W-:Y:S01]  /*3dd0*/  STS.128 [R23], R24 ;  /* 0x0000001817007388 */ /* 0x0005e20000000c00 */
[----:B------:R-:W-:Y:S02]  /*3de0*/  FMUL2 R62, R62.F32x2.HI_LO, R66.F32x2.HI_LO ;  /* 0x000000423e3e724a */ /* 0x000fe40000000000 */
[----:B------:R-:W-:Y:S08]  /*3df0*/  MUFU.RCP R70, R70 ;  /* 0x0000004600467308 */ /* 0x000ff00000001000 */
[----:B------:R-:W3:Y:S01]  /*3e00*/  MUFU.RCP R71, R71 ;  /* 0x0000004700477308 */ /* 0x000ee20000001000 */
[----:B-1----:R-:W-:Y:S01]  /*3e10*/  FMUL2 R18, R18.F32x2.HI_LO, R32.F32x2.HI_LO ;  /* 0x000000201212724a */ /* 0x002fe20000000000 */
[----:B------:R-:W-:-:S02]  /*3e20*/  F2FP.BF16.F32.PACK_AB R32, R29, R28 ;  /* 0x0000001c1d20723e */ /* 0x000fc400000010ff */
[----:B------:R-:W-:Y:S01]  /*3e30*/  F2FP.BF16.F32.PACK_AB R33, R31, R30 ;  /* 0x0000001e1f21723e */ /* 0x000fe200000010ff */
[----:B------:R-:W-:-:S03]  /*3e40*/  FMUL2 R18, R18.F32x2.HI_LO, R36.F32x2.HI_LO ;  /* 0x000000241212724a */ /* 0x000fc60000000000 */
[----:B------:R-:W-:Y:S02]  /*3e50*/  MUFU.RCP R88, R85 ;  /* 0x0000005500587308 */ /* 0x000fe40000001000 */
[----:B------:R-:W-:-:S06]  /*3e60*/  F2FP.BF16.F32.PACK_AB R10, R19, R18 ;  /* 0x00000012130a723e */ /* 0x000fcc00000010ff */
[----:B------:R-:W1:Y:S01]  /*3e70*/  MUFU.RCP R89, R89 ;  /* 0x0000005900597308 */ /* 0x000e620000001000 */
[----:B---3--:R-:W-:Y:S01]  /*3e80*/  FMUL2 R70, R70.F32x2.HI_LO, R28.F32x2.HI_LO ;  /* 0x0000001c4646724a */ /* 0x008fe20000000000 */
[----:B------:R-:W-:Y:S02]  /*3e90*/  LOP3.LUT R29, R8, 0x70, R11, 0x78, !PT ;  /* 0x00000070081d7812 */ /* 0x000fe400078e780b */
[----:B------:R-:W-:Y:S01]  /*3ea0*/  LOP3.LUT R28, R84, 0x70, R9, 0x78, !PT ;  /* 0x00000070541c7812 */ /* 0x000fe200078e7809 */
[----:B------:R-:W-:Y:S01]  /*3eb0*/  FMUL2 R70, R70.F32x2.HI_LO, R60.F32x2.HI_LO ;  /* 0x0000003c4646724a */ /* 0x000fe20000000000 */
[----:B------:R-:W-:Y:S01]  /*3ec0*/  F2FP.BF16.F32.PACK_AB R11, R63, R62 ;  /* 0x0000003e3f0b723e */ /* 0x000fe200000010ff */
[----:B------:R3:W-:Y:S01]  /*3ed0*/  STS.128 [R29], R4 ;  /* 0x000000041d007388 */ /* 0x0007e20000000c00 */
[----:B------:R-:W-:Y:S01]  /*3ee0*/  MUFU.RCP R64, R64 ;  /* 0x0000004000407308 */ /* 0x000fe20000001000 */
[----:B--2---:R-:W-:Y:S02]  /*3ef0*/  F2FP.BF16.F32.PACK_AB R23, R91, R90 ;  /* 0x0000005a5b17723e */ /* 0x004fe400000010ff */
[----:B------:R3:W-:Y:S01]  /*3f00*/  STS.128 [R28], R32 ;  /* 0x000000201c007388 */ /* 0x0007e20000000c00 */
[----:B------:R-:W-:-:S02]  /*3f10*/  F2FP.BF16.F32.PACK_AB R8, R71, R70 ;  /* 0x000000464708723e */ /* 0x000fc400000010ff */
[----:B------:R-:W-:Y:S01]  /*3f20*/  F2FP.BF16.F32.PACK_AB R24, R41, R40 ;  /* 0x000000282918723e */ /* 0x000fe200000010ff */
[----:B------:R2:W-:Y:S06]  /*3f30*/  MEMBAR.ALL.CTA ;  /* 0x0000000000007992 */ /* 0x0005ec0000008000 */
[----:B--2---:R-:W2:Y:S01]  /*3f40*/  FENCE.VIEW.ASYNC.S ;  /* 0x00000000000073c6 */ /* 0x004ea20000000000 */
[----:B------:R-:W4:Y:S01]  /*3f50*/  MUFU.RCP R65, R65 ;  /* 0x0000004100417308 */ /* 0x000f220000001000 */
[----:B-1----:R-:W-:Y:S01]  /*3f60*/  FMUL2 R12, R88.F32x2.HI_LO, R20.F32x2.HI_LO ;  /* 0x00000014580c724a */ /* 0x002fe20000000000 */
[----:B------:R-:W-:-:S02]  /*3f70*/  F2FP.BF16.F32.PACK_AB R21, R55, R54 ;  /* 0x000000363715723e */ /* 0x000fc400000010ff */
[----:B------:R-:W-:Y:S01]  /*3f80*/  F2FP.BF16.F32.PACK_AB R25, R47, R46 ;  /* 0x0000002e2f19723e */ /* 0x000fe200000010ff */
[----:B------:R-:W-:Y:S01]  /*3f90*/  FMUL2 R12, R12.F32x2.HI_LO, R52.F32x2.HI_LO ;  /* 0x000000340c0c724a */ /* 0x000fe20000000000 */
[----:B------:R-:W-:Y:S02]  /*3fa0*/  F2FP.BF16.F32.PACK_AB R26, R49, R48 ;  /* 0x00000030311a723e */ /* 0x000fe400000010ff */
[----:B------:R-:W-:Y:S02]  /*3fb0*/  F2FP.BF16.F32.PACK_AB R27, R51, R50 ;  /* 0x00000032331b723e */ /* 0x000fe400000010ff */
[----:B------:R-:W-:Y:S02]  /*3fc0*/  F2FP.BF16.F32.PACK_AB R20, R13, R12 ;  /* 0x0000000c0d14723e */ /* 0x000fe400000010ff */
[----:B------:R-:W-:Y:S02]  /*3fd0*/  F2FP.BF16.F32.PACK_AB R12, R3, R2 ;  /* 0x00000002030c723e */ /* 0x000fe400000010ff */
[----:B------:R-:W-:-:S02]  /*3fe0*/  MOV R2, UR37 ;  /* 0x0000002500027c02 */ /* 0x000fc40008000f00 */
[----:B------:R-:W-:Y:S01]  /*3ff0*/  F2FP.BF16.F32.PACK_AB R13, R15, R14 ;  /* 0x0000000e0f0d723e */ /* 0x000fe200000010ff */
[----:B----4-:R-:W-:Y:S01]  /*4000*/  FMUL2 R64, R64.F32x2.HI_LO, R30.F32x2.HI_LO ;  /* 0x0000001e4040724a */ /* 0x010fe20000000000 */
[----:B------:R-:W-:Y:S02]  /*4010*/  F2FP.BF16.F32.PACK_AB R14, R17, R16 ;  /* 0x00000010110e723e */ /* 0x000fe400000010ff */
[----:B------:R-:W-:Y:S01]  /*4020*/  LEA R17, R2, R79, 0xd ;  /* 0x0000004f02117211 */ /* 0x000fe200078e68ff */
[----:B------:R-:W-:Y:S01]  /*4030*/  FMUL2 R64, R64.F32x2.HI_LO, R38.F32x2.HI_LO ;  /* 0x000000264040724a */ /* 0x000fe20000000000 */
[C---:B------:R-:W-:Y:S02]  /*4040*/  LEA R16, R2.reuse, R80, 0xd ;  /* 0x0000005002107211 */ /* 0x040fe400078e68ff */
[----:B------:R-:W-:Y:S02]  /*4050*/  LEA R3, R2, R81, 0xd ;  /* 0x0000005102037211 */ /* 0x000fe400078e68ff */
[----:B------:R-:W-:-:S02]  /*4060*/  F2FP.BF16.F32.PACK_AB R9, R65, R64 ;  /* 0x000000404109723e */ /* 0x000fc400000010ff */
[----:B------:R-:W-:Y:S02]  /*4070*/  F2FP.BF16.F32.PACK_AB R15, R43, R42 ;  /* 0x0000002a2b0f723e */ /* 0x000fe400000010ff */
[----:B------:R-:W-:Y:S01]  /*4080*/  LEA R2, R2, R82, 0xd ;  /* 0x0000005202027211 */ /* 0x000fe200078e68ff */
[----:B--2---:R-:W-:Y:S06]  /*4090*/  BAR.SYNC.DEFER_BLOCKING 0x1, 0x80 ;  /* 0x0042000000007b1d */ /* 0x004fec0000010000 */
[----:B---3--:R-:W-:Y:S05]  /*40a0*/  BRA.U UP0, `(.L_x_44) ;  /* 0x0000000100247547 */ /* 0x008fea000b800000 */
[----:B------:R-:W-:Y:S01]  /*40b0*/  MOV R0, UR26 ;  /* 0x0000001a00007c02 */ /* 0x000fe20008000f00 */
[----:B------:R-:W-:-:S03]  /*40c0*/  ULEA UR5, UR36, UR5, 0x7 ;  /* 0x0000000524057291 */ /* 0x000fc6000f8e38ff */
[----:B------:R-:W-:-:S13]  /*40d0*/  R2UR UR4, R0 ;  /* 0x00000000000472ca */ /* 0x000fda00000e0000 */
[----:B------:R-:W-:-:S04]  /*40e0*/  ULEA UR4, UR4, UR28, 0x18 ;  /* 0x0000001c04047291 */ /* 0x000fc8000f8ec0ff */
[----:B------:R-:W-:-:S04]  /*40f0*/  ULEA UR4, UR42, UR4, 0xd ;  /* 0x000000042a047291 */ /* 0x000fc8000f8e68ff */
[----:B------:R-:W-:-:S09]  /*4100*/  UIADD3 UR4, UPT, UPT, UR4, 0x4400, URZ ;  /* 0x0000440004047890 */ /* 0x000fd2000fffe0ff */
[----:B------:R1:W-:Y:S01]  /*4110*/  UTMASTG.2D [UR4], [UR40], desc[URZ] ;  /* 0x0000ff04280073b5 */ /* 0x0003e20008009000 */
[----:B------:R0:W-:Y:S01]  /*4120*/  UTMACMDFLUSH ;  /* 0x00000000000079b7 */ /* 0x0001e20000000000 */
[----:B-1----:R-:W-:-:S04]  /*4130*/  DEPBAR.LE SB0, 0x3 ;  /* 0x000080c00000791a */ /* 0x002fc80000000000 */
.L_x_44:
[----:B------:R-:W-:Y:S01]  /*4140*/  BAR.SYNC.DEFER_BLOCKING 0x1, 0x80 ;  /* 0x0042000000007b1d */ /* 0x000fe20000010000 */
[----:B------:R-:W-:-:S05]  /*4150*/  UPLOP3.LUT UP1, UPT, UPT, UPT, UP2, 0x80, 0x8 ;  /* 0x000000000008789c */ /* 0x000fca0003f2f020 */
[----:B------:R1:W-:Y:S04]  /*4160*/  STS.128 [R17], R12 ;  /* 0x0000000c11007388 */ /* 0x0003e80000000c00 */
[----:B------:R1:W-:Y:S04]  /*4170*/  STS.128 [R16], R24 ;  /* 0x0000001810007388 */ /* 0x0003e80000000c00 */
[----:B------:R1:W-:Y:S04]  /*4180*/  STS.128 [R3], R20 ;  /* 0x0000001403007388 */ /* 0x0003e80000000c00 */
[----:B------:R1:W-:Y:S01]  /*4190*/  STS.128 [R2], R8 ;  /* 0x0000000802007388 */ /* 0x0003e20000000c00 */
[----:B------:R2:W-:Y:S06]  /*41a0*/  MEMBAR.ALL.CTA ;  /* 0x0000000000007992 */ /* 0x0005ec0000008000 */
[----:B--2---:R-:W2:Y:S02]  /*41b0*/  FENCE.VIEW.ASYNC.S ;  /* 0x00000000000073c6 */ /* 0x004ea40000000000 */
[----:B--2---:R-:W-:Y:S06]  /*41c0*/  BAR.SYNC.DEFER_BLOCKING 0x1, 0x80 ;  /* 0x0042000000007b1d */ /* 0x004fec0000010000 */
[----:B------:R-:W-:Y:S05]  /*41d0*/  BRA.U UP0, `(.L_x_45) ;  /* 0x00000001002c7547 */ /* 0x000fea000b800000 */
[----:B------:R-:W-:Y:S01]  /*41e0*/  MOV R0, UR20 ;  /* 0x0000001400007c02 */ /* 0x000fe20008000f00 */
[----:B------:R-:W-:Y:S02]  /*41f0*/  USHF.L.U32 UR37, UR37, 0xc, URZ ;  /* 0x0000000c25257899 */ /* 0x000fe400080006ff */
[----:B------:R-:W-:Y:S01]  /*4200*/  ULEA UR5, UR36, UR42, 0x2 ;  /* 0x0000002a24057291 */ /* 0x000fe2000f8e10ff */
[----:B------:R-:W-:-:S03]  /*4210*/  R2UR UR4, R0 ;  /* 0x00000000000472ca */ /* 0x000fc600000e0000 */
[----:B------:R-:W-:-:S10]  /*4220*/  USHF.L.U32 UR5, UR5, 0x4, URZ ;  /* 0x0000000405057899 */ /* 0x000fd400080006ff */
[----:B------:R-:W-:-:S04]  /*4230*/  ULEA UR4, UR4, UR27, 0x18 ;  /* 0x0000001b04047291 */ /* 0x000fc8000f8ec0ff */
[----:B------:R-:W-:-:S04]  /*4240*/  UIADD3 UR4, UPT, UPT, UR4, UR37, UR37 ;  /* 0x0000002504047290 */ /* 0x000fc8000fffe025 */
[----:B------:R-:W-:-:S09]  /*4250*/  UIADD3 UR4, UPT, UPT, UR4, 0x400, URZ ;  /* 0x0000040004047890 */ /* 0x000fd2000fffe0ff */
[----:B------:R2:W-:Y:S01]  /*4260*/  UTMASTG.2D [UR4], [UR38], desc[URZ] ;  /* 0x0000ff04260073b5 */ /* 0x0005e20008009000 */
[----:B------:R0:W-:Y:S01]  /*4270*/  UTMACMDFLUSH ;  /* 0x00000000000079b7 */ /* 0x0001e20000000000 */
[----:B--2---:R-:W-:-:S04]  /*4280*/  DEPBAR.LE SB0, 0x1 ;  /* 0x000080400000791a */ /* 0x004fc80000000000 */
.L_x_45:
[----:B------:R-:W-:Y:S01]  /*4290*/  BAR.SYNC.DEFER_BLOCKING 0x1, 0x80 ;  /* 0x0042000000007b1d */ /* 0x000fe20000010000 */
[----:B------:R-:W-:-:S05]  /*42a0*/  UPLOP3.LUT UP2, UPT, UPT, UPT, UPT, 0x40, 0x4 ;  /* 0x000000000004789c */ /* 0x000fca0003f4e870 */
[----:B------:R-:W-:Y:S01]  /*42b0*/  UMOV UR42, 0x2 ;  /* 0x00000002002a7882 */ /* 0x000fe20000000000 */
[----:B------:R-:W-:Y:S05]  /*42c0*/  BRA.U UP1, `(.L_x_46) ;  /* 0xffffffe901b87547 */ /* 0x000fea000b83ffff */
[----:B------:R-:W2:Y:S01]  /*42d0*/  LDCU.64 UR4, c[0x0][0x6c0] ;  /* 0x0000d800ff0477ac */ /* 0x000ea20008000a00 */
[----:B------:R-:W-:Y:S01]  /*42e0*/  UIADD3 UR18, UPT, UPT, UR17, UR18, URZ ;  /* 0x0000001211127290 */ /* 0x000fe2000fffe0ff */
[----:B------:R-:W-:Y:S01]  /*42f0*/  ELECT P0, URZ, PT ;  /* 0x0000000000ff782f */ /* 0x000fe20003800000 */
[----:B------:R-:W-:Y:S02]  /*4300*/  UIADD3 UR9, UPT, UPT, UR9, 0x60, URZ ;  /* 0x0000006009097890 */ /* 0x000fe4000fffe0ff */
[----:B------:R-:W-:Y:S02]  /*4310*/  UIADD3 UR11, UPT, UPT, UR11, 0x1, URZ ;  /* 0x000000010b0b7890 */ /* 0x000fe4000fffe0ff */
[----:B------:R-:W-:Y:S02]  /*4320*/  UPRMT UR9, UR10, 0x654, UR9 ;  /* 0x000006540a097896 */ /* 0x000fe40008000009 */
[----:B------:R-:W-:Y:S02]  /*4330*/  UISETP.NE.AND UP0, UPT, UR11, 0x2, UPT ;  /* 0x000000020b00788c */ /* 0x000fe4000bf05270 */
[----:B------:R-:W-:-:S02]  /*4340*/  UIADD3 UR12, UPT, UPT, UR12, 0x1, URZ ;  /* 0x000000010c0c7890 */ /* 0x000fc4000fffe0ff */
[----:B--2---:R-:W-:Y:S02]  /*4350*/  UIMAD.WIDE.U32 UR26, UR18, UR5, URZ ;  /* 0x00000005121a72a5 */ /* 0x004fe4000f8e00ff */
[----:B-1----:R-:W-:Y:S01]  /*4360*/  @P0 IMAD.MOV.U32 R2, RZ, RZ, 0x1 ;  /* 0x00000001ff020424 */ /* 0x002fe200078e00ff */
[----:B------:R-:W1:Y:S03]  /*4370*/  LDCU UR5, c[0x0][0x6d0] ;  /* 0x0000da00ff0577ac */ /* 0x000e660008000800 */
[----:B------:R3:W-:Y:S01]  /*4380*/  @P0 SYNCS.ARRIVE.TRANS64.RED.ART0 RZ, [UR9], R2 ;  /* 0x00000002ffff09a7 */ /* 0x0007e20008500409 */
[----:B------:R-:W-:Y:S02]  /*4390*/  UIADD3 UR6, UPT, UPT, UR18, -UR27, URZ ;  /* 0x8000001b12067290 */ /* 0x000fe4000fffe0ff */
[----:B------:R-:W-:Y:S02]  /*43a0*/  USEL UR11, UR11, URZ, UP0 ;  /* 0x000000ff0b0b7287 */ /* 0x000fe40008000000 */
[----:B------:R-:W-:-:S04]  /*43b0*/  USHF.R.U32.HI UR6, URZ, UR23, UR6 ;  /* 0x00000017ff067299 */ /* 0x000fc80008011606 */
[----:B------:R-:W-:-:S04]  /*43c0*/  UIADD3 UR6, UPT, UPT, UR27, UR6, URZ ;  /* 0x000000061b067290 */ /* 0x000fc8000fffe0ff */
[----:B------:R-:W-:-:S04]  /*43d0*/  USHF.R.U32.HI UR20, URZ, UR22, UR6 ;  /* 0x00000016ff147299 */ /* 0x000fc80008011606 */
[----:B------:R-:W-:-:S04]  /*43e0*/  UIADD3 UR20, UPT, UPT, -UR20, URZ, URZ ;  /* 0x000000ff14147290 */ /* 0x000fc8000fffe1ff */
[----:B------:R-:W-:-:S04]  /*43f0*/  UIMAD UR20, UR4, UR20, UR18 ;  /* 0x00000014041472a4 */ /* 0x000fc8000f8e0212 */
[----:B-1----:R-:W-:Y:S01]  /*4400*/  UIMAD.WIDE.U32 UR26, UR20, UR5, URZ ;  /* 0x00000005141a72a5 */ /* 0x002fe2000f8e00ff */
[----:B------:R-:W1:Y:S03]  /*4410*/  LDCU.64 UR4, c[0x0][0x6d8] ;  /* 0x0000db00ff0477ac */ /* 0x000e660008000a00 */
[----:B------:R-:W-:-:S04]  /*4420*/  UIADD3 UR6, UPT, UPT, UR20, -UR27, URZ ;  /* 0x8000001b14067290 */ /* 0x000fc8000fffe0ff */
[----:B------:R-:W-:-:S04]  /*4430*/  USHF.R.U32.HI UR6, URZ, UR21, UR6 ;  /* 0x00000015ff067299 */ /* 0x000fc80008011606 */
[----:B------:R-:W-:-:S04]  /*4440*/  UIADD3 UR6, UPT, UPT, UR27, UR6, URZ ;  /* 0x000000061b067290 */ /* 0x000fc8000fffe0ff */
[----:B------:R-:W-:-:S04]  /*4450*/  USHF.R.U32.HI UR6, URZ, UR15, UR6 ;  /* 0x0000000fff067299 */ /* 0x000fc80008011606 */
[----:B-1----:R-:W-:-:S04]  /*4460*/  UIMAD.WIDE.U32 UR26, UR6, UR5, URZ ;  /* 0x00000005061a72a5 */ /* 0x002fc8000f8e00ff */
[----:B------:R-:W-:-:S04]  /*4470*/  UIADD3 UR5, UPT, UPT, UR6, -UR27, URZ ;  /* 0x8000001b06057290 */ /* 0x000fc8000fffe0ff */
[----:B------:R-:W-:-:S04]  /*4480*/  USHF.R.U32.HI UR5, URZ, UR14, UR5 ;  /* 0x0000000eff057299 */ /* 0x000fc80008011605 */
[----:B------:R-:W-:-:S04]  /*4490*/  UIADD3 UR26, UPT, UPT, UR27, UR5, URZ ;  /* 0x000000051b1a7290 */ /* 0x000fc8000fffe0ff */
[----:B------:R-:W-:-:S03]  /*44a0*/  USHF.R.U32.HI UR26, URZ, UR13, UR26 ;  /* 0x0000000dff1a7299 */ /* 0x000fc6000801161a */
[----:B------:R-:W1:Y:S01]  /*44b0*/  LDCU UR5, c[0x0][0x6cc] ;  /* 0x0000d980ff0577ac */ /* 0x000e620008000800 */
[----:B------:R-:W-:-:S04]  /*44c0*/  UIADD3 UR26, UPT, UPT, -UR26, URZ, URZ ;  /* 0x000000ff1a1a7290 */ /* 0x000fc8000fffe1ff */
[----:B------:R-:W-:Y:S02]  /*44d0*/  UIMAD UR36, UR4, UR26, UR6 ;  /* 0x0000001a042472a4 */ /* 0x000fe4000f8e0206 */
[----:B------:R-:W-:Y:S02]  /*44e0*/  USEL UR4, URZ, 0x1, UP0 ;  /* 0x00000001ff047887 */ /* 0x000fe40008000000 */
[----:B------:R-:W-:Y:S02]  /*44f0*/  UISETP.GE.AND UP0, UPT, UR18, 0x200, UPT ;  /* 0x000002001200788c */ /* 0x000fe4000bf06270 */
[----:B------:R-:W-:Y:S02]  /*4500*/  UIADD3 UR6, UPT, UPT, -UR6, URZ, URZ ;  /* 0x000000ff06067290 */ /* 0x000fe4000fffe1ff */
[----:B------:R-:W-:Y:S02]  /*4510*/  LOP3.LUT R74, R74, UR4, RZ, 0x3c, !PT ;  /* 0x000000044a4a7c12 */ /* 0x000fe4000f8e3cff */
[----:B-1----:R-:W-:-:S03]  /*4520*/  UIMAD UR5, UR5, UR6, UR20 ;  /* 0x00000006050572a4 */ /* 0x002fc6000f8e0214 */
[----:B---3--:R-:W-:Y:S09]  /*4530*/  BRA.U !UP0, `(.L_x_47) ;  /* 0xffffffe508a47547 */ /* 0x008ff2000b83ffff */
.L_x_42:
[----:B------:R-:W-:-:S09]  /*4540*/  UISETP.NE.AND UP0, UPT, UR33, URZ, UPT ;  /* 0x000000ff2100728c */ /* 0x000fd2000bf05270 */
[----:B------:R-:W-:Y:S05]  /*4550*/  BRA.U UP0, `(.L_x_48) ;  /* 0x0000000100207547 */ /* 0x000fea000b800000 */
[----:B------:R-:W3:Y:S01]  /*4560*/  S2UR UR4, SR_CgaCtaId ;  /* 0x00000000000479c3 */ /* 0x000ee20000008800 */
[----:B------:R-:W-:Y:S01]  /*4570*/  ELECT P0, URZ, PT ;  /* 0x0000000000ff782f */ /* 0x000fe20003800000 */
[----:B------:R-:W-:-:S06]  /*4580*/  IMAD.MOV.U32 R2, RZ, RZ, 0x1 ;  /* 0x00000001ff027424 */ /* 0x000fcc00078e00ff */
[----:B------:R-:W-:Y:S06]  /*4590*/  UVIRTCOUNT.DEALLOC.SMPOOL 0x80 ;  /* 0x000000800000784c */ /* 0x000fec0000000000 */
[----:B------:R-:W-:Y:S01]  /*45a0*/  @P0 MOV R3, 0x40 ;  /* 0x0000004000030802 */ /* 0x000fe20000000f00 */
[----:B---3--:R-:W-:-:S05]  /*45b0*/  @P0 IMAD.U32 R0, RZ, RZ, UR4 ;  /* 0x00000004ff000e24 */ /* 0x008fca000f8e00ff */
[----:B------:R-:W-:-:S05]  /*45c0*/  @P0 LEA R3, R0, R3, 0x18 ;  /* 0x0000000300030211 */ /* 0x000fca00078ec0ff */
[----:B------:R3:W-:Y:S02]  /*45d0*/  @P0 STS.U8 [R3], R2 ;  /* 0x0000000203000388 */ /* 0x0007e40000000000 */
.L_x_48:
[----:B------:R-:W-:Y:S06]  /*45e0*/  BAR.SYNC.DEFER_BLOCKING 0x1, 0x80 ;  /* 0x0042000000007b1d */ /* 0x000fec0000010000 */
[----:B------:R-:W-:Y:S05]  /*45f0*/  BRA.U UP0, `(.L_x_49) ;  /* 0x0000000100c47547 */ /* 0x000fea000b800000 */
[----:B---3--:R-:W3:Y:S01]  /*4600*/  S2R R3, SR_CgaCtaId ;  /* 0x0000000000037919 */ /* 0x008ee20000008800 */
[----:B------:R-:W-:Y:S02]  /*4610*/  MOV R2, 0x400 ;  /* 0x0000040000027802 */ /* 0x000fe40000000f00 */
[----:B------:R-:W-:Y:S01]  /*4620*/  LOP3.LUT R4, R0, 0x1, RZ, 0x3c, !PT ;  /* 0x0000000100047812 */ /* 0x000fe200078e3cff */
[----:B------:R-:W-:Y:S01]  /*4630*/  IMAD.MOV.U32 R0, RZ, RZ, 0x1 ;  /* 0x00000001ff007424 */ /* 0x000fe200078e00ff */
[----:B---3--:R-:W-:-:S05]  /*4640*/  LEA R2, R3, R2, 0x18 ;  /* 0x0000000203027211 */ /* 0x008fca00078ec0ff */
[----:B------:R-:W-:-:S05]  /*4650*/  VIADD R5, R2, 0x70 ;  /* 0x0000007002057836 */ /* 0x000fca0000000000 */
[----:B------:R-:W-:-:S04]  /*4660*/  PRMT R5, R4, 0x654, R5 ;  /* 0x0000065404057816 */ /* 0x000fc80000000005 */
[----:B------:R3:W-:Y:S01]  /*4670*/  SYNCS.ARRIVE.TRANS64.RED.ART0 RZ, [R5+URZ], R0 ;  /* 0x0000000005ff79a7 */ /* 0x0007e200085004ff */
[----:B------:R-:W4:Y:S02]  /*4680*/  SYNCS.PHASECHK.TRANS64.TRYWAIT P0, [R2+URZ+0x70], RZ ;  /* 0x000070ff020075a7 */ /* 0x000f2400080011ff */
[----:B---34-:R-:W-:Y:S05]  /*4690*/  @!P0 BRA `(.L_x_50) ;  /* 0x0000000400a88947 */ /* 0x018fea0003800000 */
.L_x_63:
[----:B------:R-:W-:Y:S01]  /*46a0*/  NOP ;  /* 0x0000000000007918 */ /* 0x000fe20000000000 */
[----:B------:R-:W-:Y:S01]  /*46b0*/  MOV R0, 0x50 ;  /* 0x0000005000007802 */ /* 0x000fe20000000f00 */
[----:B------:R-:W-:Y:S01]  /*46c0*/  ULOP3.LUT UR8, UR19, 0xffff, URZ, 0xc0, !UPT ;  /* 0x0000ffff13087892 */ /* 0x000fe2000f8ec0ff */
[----:B------:R-:W-:Y:S02]  /*46d0*/  UMOV UR5, 0x1 ;  /* 0x0000000100057882 */ /* 0x000fe40000000000 */
[----:B------:R-:W-:Y:S01]  /*46e0*/  LEA R3, R3, R0, 0x18 ;  /* 0x0000000003037211 */ /* 0x000fe200078ec0ff */
[----:B------:R-:W-:Y:S01]  /*46f0*/  USHF.R.U32.HI UR8, URZ, 0x5, UR8 ;  /* 0x00000005ff087899 */ /* 0x000fe20008011608 */
[----:B------:R-:W-:-:S03]  /*4700*/  UMOV UR4, 0xffff ;  /* 0x0000ffff00047882 */ /* 0x000fc60000000000 */
[----:B------:R-:W4:Y:S01]  /*4710*/  LDS R0, [R3] ;  /* 0x0000000003007984 */ /* 0x000f220000000800 */
[----:B------:R-:W-:Y:S02]  /*4720*/  UIADD3 UR7, UPT, UPT, UR8, 0x10, URZ ;  /* 0x0000001008077890 */ /* 0x000fe4000fffe0ff */
[----:B------:R-:W-:Y:S02]  /*4730*/  USHF.L.U32 UR4, UR4, UR8, URZ ;  /* 0x0000000804047299 */ /* 0x000fe400080006ff */
[----:B------:R-:W-:-:S04]  /*4740*/  USHF.L.U32 UR7, UR5, UR7, URZ ;  /* 0x0000000705077299 */ /* 0x000fc800080006ff */
[----:B------:R-:W-:-:S04]  /*4750*/  ULOP3.LUT UR7, UR7, UR4, URZ, 0xfc, !UPT ;  /* 0x0000000407077292 */ /* 0x000fc8000f8efcff */
[----:B------:R-:W-:Y:S01]  /*4760*/  ULOP3.LUT UR5, UR7, 0xffff, URZ, 0xc0, !UPT ;  /* 0x0000ffff07057892 */ /* 0x000fe2000f8ec0ff */
[----:B----4-:R-:W-:-:S13]  /*4770*/  R2UR UR6, R0 ;  /* 0x00000000000672ca */ /* 0x010fda00000e0000 */
[----:B------:R-:W-:-:S04]  /*4780*/  ULOP3.LUT UR4, UR7, 0xffff, UR6, 0x80, !UPT ;  /* 0x0000ffff07047892 */ /* 0x000fc8000f8e8006 */
[----:B------:R-:W-:-:S09]  /*4790*/  UISETP.NE.AND UP0, UPT, UR4, UR5, UPT ;  /* 0x000000050400728c */ /* 0x000fd2000bf05270 */
[----:B------:R-:W-:Y:S05]  /*47a0*/  BRA.U UP0, `(.L_x_51) ;  /* 0x00000001004c7547 */ /* 0x000fea000b800000 */
[----:B------:R-:W-:Y:S02]  /*47b0*/  USHF.R.U32.HI UR4, URZ, 0x10, UR7 ;  /* 0x00000010ff047899 */ /* 0x000fe40008011607 */
[----:B------:R-:W-:-:S04]  /*47c0*/  USHF.R.U32.HI UR5, URZ, 0x10, UR6 ;  /* 0x00000010ff057899 */ /* 0x000fc80008011606 */
[----:B------:R-:W-:-:S04]  /*47d0*/  ULOP3.LUT UR5, UR5, UR4, URZ, 0xc0, !UPT ;  /* 0x0000000405057292 */ /* 0x000fc8000f8ec0ff */
[----:B------:R-:W-:-:S09]  /*47e0*/  UISETP.NE.AND UP0, UPT, UR5, UR4, UPT ;  /* 0x000000040500728c */ /* 0x000fd2000bf05270 */
[----:B------:R-:W-:Y:S05]  /*47f0*/  BRA.U UP0, `(.L_x_52) ;  /* 0x00000001002c7547 */ /* 0x000fea000b800000 */
[----:B---3--:R-:W3:Y:S01]  /*4800*/  S2R R2, SR_LANEID ;  /* 0x0000000000027919 */ /* 0x008ee20000000000 */
[----:B------:R-:W-:Y:S01]  /*4810*/  ULOP3.LUT UR7, URZ, UR7, URZ, 0x33, !UPT ;  /* 0x00000007ff077292 */ /* 0x000fe2000f8e33ff */
[----:B------:R-:W-:Y:S02]  /*4820*/  VOTEU.ANY UR5, UPT, PT ;  /* 0x0000000000057886 */ /* 0x000fe400038e0100 */
[----:B------:R-:W-:-:S03]  /*4830*/  UFLO.U32 UR5, UR5 ;  /* 0x00000005000572bd */ /* 0x000fc600080e0000 */
[----:B------:R-:W-:-:S04]  /*4840*/  IMAD.U32 R0, RZ, RZ, UR7 ;  /* 0x00000007ff007e24 */ /* 0x000fc8000f8e00ff */
[----:B------:R-:W4:Y:S02]  /*4850*/  REDUX UR4, R0 ;  /* 0x00000000000473c4 */ /* 0x000f240000000000 */
[----:B------:R5:W-:Y:S01]  /*4860*/  UTCATOMSWS.AND URZ, UR7 ;  /* 0x0000000700ff79e3 */ /* 0x000be20008000000 */
[----:B---3--:R-:W-:Y:S02]  /*4870*/  ISETP.EQ.U32.AND P0, PT, R2, UR5, PT ;  /* 0x0000000502007c0c */ /* 0x008fe4000bf02070 */
[----:B----4-:R-:W-:-:S11]  /*4880*/  MOV R2, UR4 ;  /* 0x0000000400027c02 */ /* 0x010fd60008000f00 */
[----:B------:R5:W-:Y:S01]  /*4890*/  @P0 ATOMS.AND RZ, [R3], R2 ;  /* 0x0000000203ff038c */ /* 0x000be20002800000 */
[----:B------:R-:W-:Y:S05]  /*48a0*/  BRA `(.L_x_53) ;  /* 0x0000000000147947 */ /* 0x000fea0003800000 */
.L_x_52:
[----:B---3--:R-:W-:Y:S02]  /*48b0*/  MOV R2, 0x48d0 ;  /* 0x000048d000027802 */ /* 0x008fe40000000f00 */
[----:B-12---:R-:W-:Y:S05]  /*48c0*/  CALL.REL.NOINC `($__internal_0_$__cuda_sm10x_tcgen05_guardrail_trap_col_being_dealloced_not_returned_by_alloc) ;  /* 0x0000000400307944 */ /* 0x006fea0003c00000 */
[----:B------:R-:W-:Y:S05]  /*48d0*/  BRA `(.L_x_53) ;  /* 0x0000000000087947 */ /* 0x000fea0003800000 */
.L_x_51:
[----:B---3--:R-:W-:Y:S02]  /*48e0*/  MOV R2, 0x4900 ;  /* 0x0000490000027802 */ /* 0x008fe40000000f00 */
[----:B-12---:R-:W-:Y:S05]  /*48f0*/  CALL.REL.NOINC `($__internal_2_$__cuda_sm10x_tcgen05_guardrail_trap_unallocated_columns_being_dealloced) ;  /* 0x00000004003c7944 */ /* 0x006fea0003c00000 */
.L_x_53:
[----:B------:R-:W-:Y:S01]  /*4900*/  NOP ;  /* 0x0000000000007918 */ /* 0x000fe20000000000 */
.L_x_49:
[----:B------:R-:W-:Y:S01]  /*4910*/  UISETP.NE.AND UP0, UPT, UR33, URZ, UPT ;  /* 0x000000ff2100728c */ /* 0x000fe2000bf05270 */
[----:B------:R-:W-:-:S04]  /*4920*/  DEPBAR.LE SB0, 0x0 ;  /* 0x000080000000791a */ /* 0x000fc80000000000 */
[----:B------:R-:W-:-:S04]  /*4930*/  DEPBAR.LE SB0, 0x0 ;  /* 0x000080000000791a */ /* 0x000fc80000000000 */
[----:B------:R-:W-:Y:S05]  /*4940*/  BRA.U UP0, `(.L_x_29) ;  /* 0x00000001002c7547 */ /* 0x000fea000b800000 */
[----:B------:R-:W4:Y:S01]  /*4950*/  S2UR UR5, SR_CgaCtaId ;  /* 0x00000000000579c3 */ /* 0x000f220000008800 */
[----:B------:R-:W-:Y:S01]  /*4960*/  UMOV UR6, 0x400 ;  /* 0x0000040000067882 */ /* 0x000fe20000000000 */
[----:B------:R-:W-:Y:S01]  /*4970*/  UMOV UR4, 0x20 ;  /* 0x0000002000047882 */ /* 0x000fe20000000000 */
[----:B------:R-:W-:Y:S01]  /*4980*/  ELECT P0, URZ, PT ;  /* 0x0000000000ff782f */ /* 0x000fe20003800000 */
[----:B----4-:R-:W-:Y:S02]  /*4990*/  ULEA UR5, UR5, UR6, 0x18 ;  /* 0x0000000605057291 */ /* 0x010fe4000f8ec0ff */
[----:B------:R-:W-:-:S04]  /*49a0*/  UIADD3 UR6, UPT, UPT, -UR4, 0x100000, URZ ;  /* 0x0010000004067890 */ /* 0x000fc8000fffe1ff */
[----:B-----5:R-:W-:Y:S02]  /*49b0*/  USHF.L.U32 UR7, UR6, 0xb, URZ ;  /* 0x0000000b06077899 */ /* 0x020fe400080006ff */
[----:B------:R-:W-:Y:S01]  /*49c0*/  USHF.L.U32 UR6, UR6, 0x1, URZ ;  /* 0x0000000106067899 */ /* 0x000fe200080006ff */
[----:B------:R-:W4:Y:S11]  /*49d0*/  FENCE.VIEW.ASYNC.S ;  /* 0x00000000000073c6 */ /* 0x000f360000000000 */
[----:B----4-:R4:W5:Y:S01]  /*49e0*/  SYNCS.EXCH.64 URZ, [UR5+0x70], UR6 ;  /* 0x0000700605ff75b2 */ /* 0x0109620008000100 */
[----:B------:R-:W-:Y:S01]  /*49f0*/  NOP ;  /* 0x0000000000007918 */ /* 0x000fe20000000000 */
.L_x_29:
[----:B------:R-:W-:Y:S01]  /*4a00*/  NOP ;  /* 0x0000000000007918 */ /* 0x000fe20000000000 */
[----:B-12345:R-:W-:Y:S05]  /*4a10*/  EXIT ;  /* 0x000000000000794d */ /* 0x03efea0003800000 */
.L_x_10:
[----:B------:R-:W-:Y:S02]  /*4a20*/  MOV R2, UR4 ;  /* 0x0000000400027c02 */ /* 0x000fe40008000f00 */
[----:B------:R-:W-:Y:S02]  /*4a30*/  MOV R3, UR4 ;  /* 0x0000000400037c02 */ /* 0x000fe40008000f00 */
[----:B------:R-:W-:-:S07]  /*4a40*/  MOV R0, UR25 ;  /* 0x0000001900007c02 */ /* 0x000fce0008000f00 */
.L_x_54:
[----:B-1----:R1:W2:Y:S02]  /*4a50*/  SYNCS.PHASECHK.TRANS64.TRYWAIT P0, [R0+URZ+0x28], R3 ;  /* 0x00002803000075a7 */ /* 0x0022a400080011ff */
[----:B--2---:R-:W-:Y:S05]  /*4a60*/  @!P0 NANOSLEEP.SYNCS 0x989680 ;  /* 0x009896800000895d */ /* 0x004fea0003900000 */
[----:B------:R-:W2:Y:S02]  /*4a70*/  @!P0 SYNCS.PHASECHK.TRANS64 P0, [R0+URZ+0x28], R3 ;  /* 0x00002803000085a7 */ /* 0x000ea400080010ff */
[----:B--2---:R-:W-:Y:S05]  /*4a80*/  @!P0 BRA `(.L_x_54) ;  /* 0xfffffffc00f08947 */ /* 0x004fea000383ffff */
[----:B------:R-:W-:Y:S05]  /*4a90*/  BRA `(.L_x_9) ;  /* 0xffffffc000347947 */ /* 0x000fea000383ffff */
.L_x_14:
[----:B------:R-:W-:Y:S02]  /*4aa0*/  MOV R2, UR5 ;  /* 0x0000000500027c02 */ /* 0x000fe40008000f00 */
[----:B------:R-:W-:Y:S02]  /*4ab0*/  MOV R3, UR5 ;  /* 0x0000000500037c02 */ /* 0x000fe40008000f00 */
[----:B------:R-:W-:-:S07]  /*4ac0*/  MOV R0, UR4 ;  /* 0x0000000400007c02 */ /* 0x000fce0008000f00 */
.L_x_55:
[----:B-----5:R5:W4:Y:S02]  /*4ad0*/  SYNCS.PHASECHK.TRANS64.TRYWAIT P0, [R0+URZ+0x28], R3 ;  /* 0x00002803000075a7 */ /* 0x020b2400080011ff */
[----:B----4-:R-:W-:Y:S05]  /*4ae0*/  @!P0 NANOSLEEP.SYNCS 0x989680 ;  /* 0x009896800000895d */ /* 0x010fea0003900000 */
[----:B------:R-:W4:Y:S02]  /*4af0*/  @!P0 SYNCS.PHASECHK.TRANS64 P0, [R0+URZ+0x28], R3 ;  /* 0x00002803000085a7 */ /* 0x000f2400080010ff */
[----:B----4-:R-:W-:Y:S05]  /*4b00*/  @!P0 BRA `(.L_x_55) ;  /* 0xfffffffc00f08947 */ /* 0x010fea000383ffff */
[----:B------:R-:W-:Y:S05]  /*4b10*/  BRA `(.L_x_56) ;  /* 0xffffffc400887947 */ /* 0x000fea000383ffff */
.L_x_18:
[----:B------:R-:W-:Y:S02]  /*4b20*/  MOV R0, UR17 ;  /* 0x0000001100007c02 */ /* 0x000fe40008000f00 */
[----:B------:R-:W-:-:S07]  /*4b30*/  MOV R3, R2 ;  /* 0x0000000200037202 */ /* 0x000fce0000000f00 */
.L_x_57:
[----:B---3--:R3:W4:Y:S02]  /*4b40*/  SYNCS.PHASECHK.TRANS64.TRYWAIT P0, [R0+URZ+0x60], R3 ;  /* 0x00006003000075a7 */ /* 0x00872400080011ff */
[----:B----4-:R-:W-:Y:S05]  /*4b50*/  @!P0 NANOSLEEP.SYNCS 0x989680 ;  /* 0x009896800000895d */ /* 0x010fea0003900000 */
[----:B------:R-:W4:Y:S02]  /*4b60*/  @!P0 SYNCS.PHASECHK.TRANS64 P0, [R0+URZ+0x60], R3 ;  /* 0x00006003000085a7 */ /* 0x000f2400080010ff */
[----:B----4-:R-:W-:Y:S05]  /*4b70*/  @!P0 BRA `(.L_x_57) ;  /* 0xfffffffc00f08947 */ /* 0x010fea000383ffff */
[----:B------:R-:W-:Y:S05]  /*4b80*/  BRA `(.L_x_17) ;  /* 0xffffffc800fc7947 */ /* 0x000fea000383ffff */
.L_x_21:
[----:B------:R-:W-:Y:S02]  /*4b90*/  MOV R2, UR26 ;  /* 0x0000001a00027c02 */ /* 0x000fe40008000f00 */
[----:B------:R-:W-:Y:S02]  /*4ba0*/  MOV R3, UR26 ;  /* 0x0000001a00037c02 */ /* 0x000fe40008000f00 */
[----:B------:R-:W-:Y:S07]  /*4bb0*/  MOV R0, UR16 ;  /* 0x0000001000007c02 */ /* 0x000fee0008000f00 */
.L_x_58:
[----:B---3--:R3:W4:Y:S02]  /*4bc0*/  SYNCS.PHASECHK.TRANS64.TRYWAIT P0, [R0+URZ], R3 ;  /* 0x00000003000075a7 */ /* 0x00872400080011ff */
[----:B----4-:R-:W-:Y:S05]  /*4bd0*/  @!P0 NANOSLEEP.SYNCS 0x989680 ;  /* 0x009896800000895d */ /* 0x010fea0003900000 */
[----:B------:R-:W4:Y:S02]  /*4be0*/  @!P0 SYNCS.PHASECHK.TRANS64 P0, [R0+URZ], R3 ;  /* 0x00000003000085a7 */ /* 0x000f2400080010ff */
[----:B----4-:R-:W-:Y:S05]  /*4bf0*/  @!P0 BRA `(.L_x_58) ;  /* 0xfffffffc00f08947 */ /* 0x010fea000383ffff */
[----:B------:R-:W-:Y:S05]  /*4c00*/  BRA `(.L_x_20) ;  /* 0xffffffcc00547947 */ /* 0x000fea000383ffff */
.L_x_38:
[----:B------:R-:W-:-:S07]  /*4c10*/  MOV R15, R14 ;  /* 0x0000000e000f7202 */ /* 0x000fce0000000f00 */
.L_x_59:
[----:B---3--:R3:W4:Y:S02]  /*4c20*/  SYNCS.PHASECHK.TRANS64.TRYWAIT P0, [R0+URZ], R15 ;  /* 0x0000000f000075a7 */ /* 0x00872400080011ff */
[----:B----4-:R-:W-:Y:S05]  /*4c30*/  @!P0 NANOSLEEP.SYNCS 0x989680 ;  /* 0x009896800000895d */ /* 0x010fea0003900000 */
[----:B------:R-:W4:Y:S02]  /*4c40*/  @!P0 SYNCS.PHASECHK.TRANS64 P0, [R0+URZ], R15 ;  /* 0x0000000f000085a7 */ /* 0x000f2400080010ff */
[----:B----4-:R-:W-:Y:S05]  /*4c50*/  @!P0 BRA `(.L_x_59) ;  /* 0xfffffffc00f08947 */ /* 0x010fea000383ffff */
[----:B------:R-:W-:Y:S05]  /*4c60*/  BRA `(.L_x_37) ;  /* 0xffffffd400947947 */ /* 0x000fea000383ffff */
.L_x_41:
[----:B------:R-:W-:-:S07]  /*4c70*/  MOV R11, R10 ;  /* 0x0000000a000b7202 */ /* 0x000fce0000000f00 */
.L_x_60:
[----:B---3--:R3:W4:Y:S02]  /*4c80*/  SYNCS.PHASECHK.TRANS64.TRYWAIT P0, [R8+URZ], R11 ;  /* 0x0000000b080075a7 */ /* 0x00872400080011ff */
[----:B----4-:R-:W-:Y:S05]  /*4c90*/  @!P0 NANOSLEEP.SYNCS 0x989680 ;  /* 0x009896800000895d */ /* 0x010fea0003900000 */
[----:B------:R-:W4:Y:S02]  /*4ca0*/  @!P0 SYNCS.PHASECHK.TRANS64 P0, [R8+URZ], R11 ;  /* 0x0000000b080085a7 */ /* 0x000f2400080010ff */
[----:B----4-:R-:W-:Y:S05]  /*4cb0*/  @!P0 BRA `(.L_x_60) ;  /* 0xfffffffc00f08947 */ /* 0x010fea000383ffff */
[----:B------:R-:W-:Y:S05]  /*4cc0*/  BRA `(.L_x_40) ;  /* 0xffffffd400fc7947 */ /* 0x000fea000383ffff */
.L_x_43:
[----:B------:R-:W-:Y:S02]  /*4cd0*/  MOV R2, UR9 ;  /* 0x0000000900027c02 */ /* 0x000fe40008000f00 */
[----:B------:R-:W-:-:S07]  /*4ce0*/  MOV R5, R4 ;  /* 0x0000000400057202 */ /* 0x000fce0000000f00 */
.L_x_61:
[----:B-1----:R1:W2:Y:S02]  /*4cf0*/  SYNCS.PHASECHK.TRANS64.TRYWAIT P0, [R2+URZ+0x50], R5 ;  /* 0x00005005020075a7 */ /* 0x0022a400080011ff */
[----:B--2---:R-:W-:Y:S05]  /*4d00*/  @!P0 NANOSLEEP.SYNCS 0x989680 ;  /* 0x009896800000895d */ /* 0x004fea0003900000 */
[----:B------:R-:W2:Y:S02]  /*4d10*/  @!P0 SYNCS.PHASECHK.TRANS64 P0, [R2+URZ+0x50], R5 ;  /* 0x00005005020085a7 */ /* 0x000ea400080010ff */
[----:B--2---:R-:W-:Y:S05]  /*4d20*/  @!P0 BRA `(.L_x_61) ;  /* 0xfffffffc00f08947 */ /* 0x004fea000383ffff */
[----:B------:R-:W-:Y:S05]  /*4d30*/  BRA `(.L_x_62) ;  /* 0xffffffe000107947 */ /* 0x000fea000383ffff */
.L_x_50:
[----:B---3--:R3:W4:Y:S02]  /*4d40*/  SYNCS.PHASECHK.TRANS64.TRYWAIT P0, [R2+URZ+0x70], RZ ;  /* 0x000070ff020075a7 */ /* 0x00872400080011ff */
[----:B----4-:R-:W-:Y:S05]  /*4d50*/  @!P0 NANOSLEEP.SYNCS 0x989680 ;  /* 0x009896800000895d */ /* 0x010fea0003900000 */
[----:B------:R-:W4:Y:S02]  /*4d60*/  @!P0 SYNCS.PHASECHK.TRANS64 P0, [R2+URZ+0x70], RZ ;  /* 0x000070ff020085a7 */ /* 0x000f2400080010ff */
[----:B----4-:R-:W-:Y:S05]  /*4d70*/  @!P0 BRA `(.L_x_50) ;  /* 0xfffffffc00f08947 */ /* 0x010fea000383ffff */
[----:B------:R-:W-:Y:S05]  /*4d80*/  BRA `(.L_x_63) ;  /* 0xfffffff800447947 */ /* 0x000fea000383ffff */
        .weak           $__internal_0_$__cuda_sm10x_tcgen05_guardrail_trap_col_being_dealloced_not_returned_by_alloc
        .type           $__internal_0_$__cuda_sm10x_tcgen05_guardrail_trap_col_being_dealloced_not_returned_by_alloc,@function
        .size           $__internal_0_$__cuda_sm10x_tcgen05_guardrail_trap_col_being_dealloced_not_returned_by_alloc,($__internal_1_$__cuda_sm10x_tcgen05_guardrail_trap_phase_invalid_during_alloc - $__internal_0_$__cuda_sm10x_tcgen05_guardrail_trap_col_being_dealloced_not_returned_by_alloc)
$__internal_0_$__cuda_sm10x_tcgen05_guardrail_trap_col_being_dealloced_not_returned_by_alloc:
[----:B------:R-:W-:Y:S05]  /*4d90*/  BPT.TRAP 0x1 ;  /* 0x000000040000795c */ /* 0x000fea0000300000 */
[----:B------:R-:W-:-:S04]  /*4da0*/  HFMA2 R3, -RZ, RZ, 0, 0 ;  /* 0x00000000ff037431 */ /* 0x000fc800000001ff */
[----:B------:R-:W-:Y:S05]  /*4db0*/  RET.REL.NODEC R2 `(kernel_cutlass_kernel_cudnngemm_swigludense_blockscaled_gemm_persistent_swiglu_interleaved_quantSm100BlockScaledPersistentDenseGemmKernel_object_at__TiledMMA_ThrLayoutVMNK21111000_Permuta_0) ;  /* 0xffffffb002907950 */ /* 0x000fea0003c3ffff */
        .weak           $__internal_1_$__cuda_sm10x_tcgen05_guardrail_trap_phase_invalid_during_alloc
        .type           $__internal_1_$__cuda_sm10x_tcgen05_guardrail_trap_phase_invalid_during_alloc,@function
        .size           $__internal_1_$__cuda_sm10x_tcgen05_guardrail_trap_phase_invalid_during_alloc,($__internal_2_$__cuda_sm10x_tcgen05_guardrail_trap_unallocated_columns_being_dealloced - $__internal_1_$__cuda_sm10x_tcgen05_guardrail_trap_phase_invalid_during_alloc)
$__internal_1_$__cuda_sm10x_tcgen05_guardrail_trap_phase_invalid_during_alloc:
[----:B------:R-:W-:Y:S05]  /*4dc0*/  BPT.TRAP 0x1 ;  /* 0x000000040000795c */ /* 0x000fea0000300000 */
[----:B------:R-:W-:-:S04]  /*4dd0*/  MOV R3, 0x0 ;  /* 0x0000000000037802 */ /* 0x000fc80000000f00 */
[----:B------:R-:W-:Y:S05]  /*4de0*/  RET.REL.NODEC R2 `(kernel_cutlass_kernel_cudnngemm_swigludense_blockscaled_gemm_persistent_swiglu_interleaved_quantSm100BlockScaledPersistentDenseGemmKernel_object_at__TiledMMA_ThrLayoutVMNK21111000_Permuta_0) ;  /* 0xffffffb002847950 */ /* 0x000fea0003c3ffff */
        .weak           $__internal_2_$__cuda_sm10x_tcgen05_guardrail_trap_unallocated_columns_being_dealloced
        .type           $__internal_2_$__cuda_sm10x_tcgen05_guardrail_trap_unallocated_columns_being_dealloced,@function
        .size           $__internal_2_$__cuda_sm10x_tcgen05_guardrail_trap_unallocated_columns_being_dealloced,(.L_x_67 - $__internal_2_$__cuda_sm10x_tcgen05_guardrail_trap_unallocated_columns_being_dealloced)
$__internal_2_$__cuda_sm10x_tcgen05_guardrail_trap_unallocated_columns_being_dealloced:
[----:B------:R-:W-:Y:S05]  /*4df0*/  BPT.TRAP 0x1 ;  /* 0x000000040000795c */ /* 0x000fea0000300000 */
[----:B------:R-:W-:-:S04]  /*4e00*/  HFMA2 R3, -RZ, RZ, 0, 0 ;  /* 0x00000000ff037431 */ /* 0x000fc800000001ff */
[----:B------:R-:W-:Y:S05]  /*4e10*/  RET.REL.NODEC R2 `(kernel_cutlass_kernel_cudnngemm_swigludense_blockscaled_gemm_persistent_swiglu_interleaved_quantSm100BlockScaledPersistentDenseGemmKernel_object_at__TiledMMA_ThrLayoutVMNK21111000_Permuta_0) ;  /* 0xffffffb002787950 */ /* 0x000fea0003c3ffff */
.L_x_64:
[----:B------:R-:W-:-:S00]  /*4e20*/  BRA `(.L_x_64) ;  /* 0xfffffffc00fc7947 */ /* 0x000fc0000383ffff */
[----:B------:R-:W-:-:S00]  /*4e30*/  NOP ;  /* 0x0000000000007918 */ /* 0x000fc00000000000 */
        /* <DEDUP_REMOVED lines=12> */
.L_x_67:


//--------------------- .nv.shared.kernel_cutlass_kernel_cudnngemm_swigludense_blockscaled_gemm_persistent_swiglu_interleaved_quantSm100BlockScaledPersistentDenseGemmKernel_object_at__TiledMMA_ThrLayoutVMNK21111000_Permuta_0 --------------------------
	.section	.nv.shared.kernel_cutlass_kernel_cudnngemm_swigludense_blockscaled_gemm_persistent_swiglu_interleaved_quantSm100BlockScaledPersistentDenseGemmKernel_object_at__TiledMMA_ThrLayoutVMNK21111000_Permuta_0,"aw",@nobits
	.sectionflags	@""
	.align	1024
	.zero		1024


//--------------------- .nv.shared.reserved.0     --------------------------
	.section	.nv.shared.reserved.0,"aw",@nobits
	.align	8
	.weak		__nv_reservedSMEM_offset_0_alias
	.size		__nv_reservedSMEM_offset_0_alias, 0, 64
	.other		__nv_reservedSMEM_offset_0_alias,@"STO_CUDA_RESERVED_SHARED STV_DEFAULT"
__nv_reservedSMEM_offset_0_alias:
	.zero		0
.nv.shared.reserved.0:
	.zero		64
	.weak		__nv_reservedSMEM_allocation_phase
	.type		__nv_reservedSMEM_allocation_phase,@object
	.size		__nv_reservedSMEM_allocation_phase,(.L_0 - __nv_reservedSMEM_allocation_phase)
__nv_reservedSMEM_allocation_phase:
	.zero		1
.L_0:
	.zero		7
	.weak		__nv_reservedSMEM_devtool_atexit_pc
	.type		__nv_reservedSMEM_devtool_atexit_pc,@object
	.size		__nv_reservedSMEM_devtool_atexit_pc,(__nv_reservedSMEM_allocation_mask - __nv_reservedSMEM_devtool_atexit_pc)
__nv_reservedSMEM_devtool_atexit_pc:
	.zero		8
	.weak		__nv_reservedSMEM_allocation_mask
	.type		__nv_reservedSMEM_allocation_mask,@object
	.size		__nv_reservedSMEM_allocation_mask,(.L_2 - __nv_reservedSMEM_allocation_mask)
__nv_reservedSMEM_allocation_mask:
	.zero		4
.L_2:
	.zero		4
	.weak		__nv_reservedSMEM_tmem_allocation_pipeline_mbarrier
	.type		__nv_reservedSMEM_tmem_allocation_pipeline_mbarrier,@object
	.size		__nv_reservedSMEM_tmem_allocation_pipeline_mbarrier,(__nv_reservedSMEM_tmem_allocation_pipeline_mbarrier_parity - __nv_reservedSMEM_tmem_allocation_pipeline_mbarrier)
__nv_reservedSMEM_tmem_allocation_pipeline_mbarrier:
	.zero		8
	.weak		__nv_reservedSMEM_tmem_allocation_pipeline_mbarrier_parity
	.type		__nv_reservedSMEM_tmem_allocation_pipeline_mbarrier_parity,@object
	.size		__nv_reservedSMEM_tmem_allocation_pipeline_mbarrier_parity,(.L_4 - __nv_reservedSMEM_tmem_allocation_pipeline_mbarrier_parity)
__nv_reservedSMEM_tmem_allocation_pipeline_mbarrier_parity:
	.zero		4
.L_4:


//--------------------- .nv.constant0.kernel_cutlass_kernel_cudnngemm_swigludense_blockscaled_gemm_persistent_swiglu_interleaved_quantSm100BlockScaledPersistentDenseGemmKernel_object_at__TiledMMA_ThrLayoutVMNK21111000_Permuta_0 --------------------------
	.section	.nv.constant0.kernel_cutlass_kernel_cudnngemm_swigludense_blockscaled_gemm_persistent_swiglu_interleaved_quantSm100BlockScaledPersistentDenseGemmKernel_object_at__TiledMMA_ThrLayoutVMNK21111000_Permuta_0,"a",@progbits
	.sectionflags	@""
	.align	4
.nv.constant0.kernel_cutlass_kernel_cudnngemm_swigludense_blockscaled_gemm_persistent_swiglu_interleaved_quantSm100BlockScaledPersistentDenseGemmKernel_object_at__TiledMMA_ThrLayoutVMNK21111000_Permuta_0:
	.zero		1768


//--------------------- SYMBOLS --------------------------

	.type		.nv.reservedSmem.offset0,@object
	.size		.nv.reservedSmem.offset0,0x4
	.type		.nv.reservedSmem.cap,@object
	.size		.nv.reservedSmem.cap,0x4
